//
// Generated by NVIDIA NVVM Compiler
//
// Compiler Build ID: CL-36424714
// Cuda compilation tools, release 13.0, V13.0.88
// Based on NVVM 20.0.0
//

.version 9.0
.target sm_100
.address_size 64

	// .globl	_Z30prefixSumGPUSingleThreadKernelPii
// _ZZN3cub18CUB_300001_SM_10006detail4scan16DeviceScanKernelINS2_10policy_hubIiiijN4cuda3std3__44plusIvEEE10Policy1000EPiSC_NS0_13ScanTileStateIiLb1EEES9_NS0_8NullTypeEjiLb0ESF_EEvT0_T1_T2_iT3_T4_T5_E12temp_storage has been demoted
.global .align 1 .b8 _ZN34_INTERNAL_b972d94a_4_k_cu_4b1ffb434cuda3std3__45__cpo5beginE[1];
.global .align 1 .b8 _ZN34_INTERNAL_b972d94a_4_k_cu_4b1ffb434cuda3std3__45__cpo3endE[1];
.global .align 1 .b8 _ZN34_INTERNAL_b972d94a_4_k_cu_4b1ffb434cuda3std3__45__cpo6cbeginE[1];
.global .align 1 .b8 _ZN34_INTERNAL_b972d94a_4_k_cu_4b1ffb434cuda3std3__45__cpo4cendE[1];
.global .align 1 .b8 _ZN34_INTERNAL_b972d94a_4_k_cu_4b1ffb434cuda3std3__45__cpo6rbeginE[1];
.global .align 1 .b8 _ZN34_INTERNAL_b972d94a_4_k_cu_4b1ffb434cuda3std3__45__cpo4rendE[1];
.global .align 1 .b8 _ZN34_INTERNAL_b972d94a_4_k_cu_4b1ffb434cuda3std3__45__cpo7crbeginE[1];
.global .align 1 .b8 _ZN34_INTERNAL_b972d94a_4_k_cu_4b1ffb434cuda3std3__45__cpo5crendE[1];
.global .align 1 .b8 _ZN34_INTERNAL_b972d94a_4_k_cu_4b1ffb434cuda3std3__436_GLOBAL__N__b972d94a_4_k_cu_4b1ffb436ignoreE[1];
.global .align 1 .b8 _ZN34_INTERNAL_b972d94a_4_k_cu_4b1ffb434cuda3std3__419piecewise_constructE[1];
.global .align 1 .b8 _ZN34_INTERNAL_b972d94a_4_k_cu_4b1ffb434cuda3std3__48in_placeE[1];
.global .align 1 .b8 _ZN34_INTERNAL_b972d94a_4_k_cu_4b1ffb434cuda3std3__420unreachable_sentinelE[1];
.global .align 1 .b8 _ZN34_INTERNAL_b972d94a_4_k_cu_4b1ffb434cuda3std3__47nulloptE[1];
.global .align 1 .b8 _ZN34_INTERNAL_b972d94a_4_k_cu_4b1ffb434cuda3std6ranges3__45__cpo4swapE[1];
.global .align 1 .b8 _ZN34_INTERNAL_b972d94a_4_k_cu_4b1ffb434cuda3std6ranges3__45__cpo9iter_moveE[1];
.global .align 1 .b8 _ZN34_INTERNAL_b972d94a_4_k_cu_4b1ffb434cuda3std6ranges3__45__cpo5beginE[1];
.global .align 1 .b8 _ZN34_INTERNAL_b972d94a_4_k_cu_4b1ffb434cuda3std6ranges3__45__cpo3endE[1];
.global .align 1 .b8 _ZN34_INTERNAL_b972d94a_4_k_cu_4b1ffb434cuda3std6ranges3__45__cpo6cbeginE[1];
.global .align 1 .b8 _ZN34_INTERNAL_b972d94a_4_k_cu_4b1ffb434cuda3std6ranges3__45__cpo4cendE[1];
.global .align 1 .b8 _ZN34_INTERNAL_b972d94a_4_k_cu_4b1ffb434cuda3std6ranges3__45__cpo7advanceE[1];
.global .align 1 .b8 _ZN34_INTERNAL_b972d94a_4_k_cu_4b1ffb434cuda3std6ranges3__45__cpo9iter_swapE[1];
.global .align 1 .b8 _ZN34_INTERNAL_b972d94a_4_k_cu_4b1ffb434cuda3std6ranges3__45__cpo4nextE[1];
.global .align 1 .b8 _ZN34_INTERNAL_b972d94a_4_k_cu_4b1ffb434cuda3std6ranges3__45__cpo4prevE[1];
.global .align 1 .b8 _ZN34_INTERNAL_b972d94a_4_k_cu_4b1ffb434cuda3std6ranges3__45__cpo4dataE[1];
.global .align 1 .b8 _ZN34_INTERNAL_b972d94a_4_k_cu_4b1ffb434cuda3std6ranges3__45__cpo5cdataE[1];
.global .align 1 .b8 _ZN34_INTERNAL_b972d94a_4_k_cu_4b1ffb434cuda3std6ranges3__45__cpo4sizeE[1];
.global .align 1 .b8 _ZN34_INTERNAL_b972d94a_4_k_cu_4b1ffb434cuda3std6ranges3__45__cpo5ssizeE[1];
.global .align 1 .b8 _ZN34_INTERNAL_b972d94a_4_k_cu_4b1ffb434cuda3std6ranges3__45__cpo8distanceE[1];
.global .align 1 .b8 _ZN34_INTERNAL_b972d94a_4_k_cu_4b1ffb436thrust24THRUST_300001_SM_1000_NS6system6detail10sequential3seqE[1];

.visible .entry _Z30prefixSumGPUSingleThreadKernelPii(
	.param .u64 .ptr .align 1 _Z30prefixSumGPUSingleThreadKernelPii_param_0,
	.param .u32 _Z30prefixSumGPUSingleThreadKernelPii_param_1
)
{
	.reg .pred 	%p<10>;
	.reg .b32 	%r<111>;
	.reg .b64 	%rd<39>;

	ld.param.u64 	%rd9, [_Z30prefixSumGPUSingleThreadKernelPii_param_0];
	ld.param.u32 	%r21, [_Z30prefixSumGPUSingleThreadKernelPii_param_1];
	cvta.to.global.u64 	%rd1, %rd9;
	setp.lt.s32 	%p1, %r21, 2;
	@%p1 bra 	$L__BB0_14;
	add.s32 	%r1, %r21, -1;
	add.s32 	%r23, %r21, -2;
	and.b32  	%r2, %r1, 15;
	setp.lt.u32 	%p2, %r23, 15;
	mov.b32 	%r107, 1;
	@%p2 bra 	$L__BB0_5;
	and.b32  	%r25, %r1, -16;
	neg.s32 	%r105, %r25;
	add.s64 	%rd37, %rd1, 32;
	mov.b32 	%r104, 0;
$L__BB0_3:
	.pragma "nounroll";
	ld.global.u32 	%r26, [%rd37+-32];
	ld.global.u32 	%r27, [%rd37+-28];
	add.s32 	%r28, %r27, %r26;
	st.global.u32 	[%rd37+-28], %r28;
	ld.global.u32 	%r29, [%rd37+-24];
	add.s32 	%r30, %r29, %r28;
	st.global.u32 	[%rd37+-24], %r30;
	ld.global.u32 	%r31, [%rd37+-20];
	add.s32 	%r32, %r31, %r30;
	st.global.u32 	[%rd37+-20], %r32;
	ld.global.u32 	%r33, [%rd37+-16];
	add.s32 	%r34, %r33, %r32;
	st.global.u32 	[%rd37+-16], %r34;
	ld.global.u32 	%r35, [%rd37+-12];
	add.s32 	%r36, %r35, %r34;
	st.global.u32 	[%rd37+-12], %r36;
	ld.global.u32 	%r37, [%rd37+-8];
	add.s32 	%r38, %r37, %r36;
	st.global.u32 	[%rd37+-8], %r38;
	ld.global.u32 	%r39, [%rd37+-4];
	add.s32 	%r40, %r39, %r38;
	st.global.u32 	[%rd37+-4], %r40;
	ld.global.u32 	%r41, [%rd37];
	add.s32 	%r42, %r41, %r40;
	st.global.u32 	[%rd37], %r42;
	ld.global.u32 	%r43, [%rd37+4];
	add.s32 	%r44, %r43, %r42;
	st.global.u32 	[%rd37+4], %r44;
	ld.global.u32 	%r45, [%rd37+8];
	add.s32 	%r46, %r45, %r44;
	st.global.u32 	[%rd37+8], %r46;
	ld.global.u32 	%r47, [%rd37+12];
	add.s32 	%r48, %r47, %r46;
	st.global.u32 	[%rd37+12], %r48;
	ld.global.u32 	%r49, [%rd37+16];
	add.s32 	%r50, %r49, %r48;
	st.global.u32 	[%rd37+16], %r50;
	ld.global.u32 	%r51, [%rd37+20];
	add.s32 	%r52, %r51, %r50;
	st.global.u32 	[%rd37+20], %r52;
	ld.global.u32 	%r53, [%rd37+24];
	add.s32 	%r54, %r53, %r52;
	st.global.u32 	[%rd37+24], %r54;
	ld.global.u32 	%r55, [%rd37+28];
	add.s32 	%r56, %r55, %r54;
	st.global.u32 	[%rd37+28], %r56;
	ld.global.u32 	%r57, [%rd37+32];
	add.s32 	%r58, %r57, %r56;
	st.global.u32 	[%rd37+32], %r58;
	add.s32 	%r105, %r105, 16;
	add.s32 	%r104, %r104, 16;
	add.s64 	%rd37, %rd37, 64;
	setp.ne.s32 	%p3, %r105, 0;
	@%p3 bra 	$L__BB0_3;
	add.s32 	%r107, %r104, 1;
$L__BB0_5:
	setp.eq.s32 	%p4, %r2, 0;
	@%p4 bra 	$L__BB0_14;
	and.b32  	%r10, %r1, 7;
	setp.lt.u32 	%p5, %r2, 8;
	@%p5 bra 	$L__BB0_8;
	mul.wide.s32 	%rd10, %r107, 4;
	add.s64 	%rd11, %rd1, %rd10;
	ld.global.u32 	%r59, [%rd11+-4];
	mul.wide.u32 	%rd12, %r107, 4;
	add.s64 	%rd13, %rd1, %rd12;
	ld.global.u32 	%r60, [%rd13];
	add.s32 	%r61, %r60, %r59;
	st.global.u32 	[%rd13], %r61;
	add.s32 	%r62, %r107, 1;
	mul.wide.u32 	%rd14, %r62, 4;
	add.s64 	%rd15, %rd1, %rd14;
	ld.global.u32 	%r63, [%rd15];
	add.s32 	%r64, %r63, %r61;
	st.global.u32 	[%rd15], %r64;
	add.s32 	%r65, %r107, 2;
	ld.global.u32 	%r66, [%rd11+4];
	mul.wide.u32 	%rd16, %r65, 4;
	add.s64 	%rd17, %rd1, %rd16;
	ld.global.u32 	%r67, [%rd17];
	add.s32 	%r68, %r67, %r66;
	st.global.u32 	[%rd17], %r68;
	add.s32 	%r69, %r107, 3;
	ld.global.u32 	%r70, [%rd11+8];
	mul.wide.u32 	%rd18, %r69, 4;
	add.s64 	%rd19, %rd1, %rd18;
	ld.global.u32 	%r71, [%rd19];
	add.s32 	%r72, %r71, %r70;
	st.global.u32 	[%rd19], %r72;
	add.s32 	%r73, %r107, 4;
	ld.global.u32 	%r74, [%rd11+12];
	mul.wide.u32 	%rd20, %r73, 4;
	add.s64 	%rd21, %rd1, %rd20;
	ld.global.u32 	%r75, [%rd21];
	add.s32 	%r76, %r75, %r74;
	st.global.u32 	[%rd21], %r76;
	add.s32 	%r77, %r107, 5;
	ld.global.u32 	%r78, [%rd11+16];
	mul.wide.u32 	%rd22, %r77, 4;
	add.s64 	%rd23, %rd1, %rd22;
	ld.global.u32 	%r79, [%rd23];
	add.s32 	%r80, %r79, %r78;
	st.global.u32 	[%rd23], %r80;
	add.s32 	%r81, %r107, 6;
	ld.global.u32 	%r82, [%rd11+20];
	mul.wide.u32 	%rd24, %r81, 4;
	add.s64 	%rd25, %rd1, %rd24;
	ld.global.u32 	%r83, [%rd25];
	add.s32 	%r84, %r83, %r82;
	st.global.u32 	[%rd25], %r84;
	ld.global.u32 	%r85, [%rd11+24];
	ld.global.u32 	%r86, [%rd13+28];
	add.s32 	%r87, %r86, %r85;
	st.global.u32 	[%rd13+28], %r87;
	add.s32 	%r107, %r107, 8;
$L__BB0_8:
	setp.eq.s32 	%p6, %r10, 0;
	@%p6 bra 	$L__BB0_14;
	and.b32  	%r13, %r1, 3;
	setp.lt.u32 	%p7, %r10, 4;
	@%p7 bra 	$L__BB0_11;
	mul.wide.s32 	%rd26, %r107, 4;
	add.s64 	%rd27, %rd1, %rd26;
	ld.global.u32 	%r88, [%rd27+-4];
	mul.wide.u32 	%rd28, %r107, 4;
	add.s64 	%rd29, %rd1, %rd28;
	ld.global.u32 	%r89, [%rd29];
	add.s32 	%r90, %r89, %r88;
	st.global.u32 	[%rd29], %r90;
	add.s32 	%r91, %r107, 1;
	mul.wide.u32 	%rd30, %r91, 4;
	add.s64 	%rd31, %rd1, %rd30;
	ld.global.u32 	%r92, [%rd31];
	add.s32 	%r93, %r92, %r90;
	st.global.u32 	[%rd31], %r93;
	add.s32 	%r94, %r107, 2;
	ld.global.u32 	%r95, [%rd27+4];
	mul.wide.u32 	%rd32, %r94, 4;
	add.s64 	%rd33, %rd1, %rd32;
	ld.global.u32 	%r96, [%rd33];
	add.s32 	%r97, %r96, %r95;
	st.global.u32 	[%rd33], %r97;
	ld.global.u32 	%r98, [%rd27+8];
	ld.global.u32 	%r99, [%rd29+12];
	add.s32 	%r100, %r99, %r98;
	st.global.u32 	[%rd29+12], %r100;
	add.s32 	%r107, %r107, 4;
$L__BB0_11:
	setp.eq.s32 	%p8, %r13, 0;
	@%p8 bra 	$L__BB0_14;
	add.s64 	%rd5, %rd1, -4;
	mul.wide.u32 	%rd34, %r107, 4;
	add.s64 	%rd38, %rd1, %rd34;
	neg.s32 	%r109, %r13;
$L__BB0_13:
	.pragma "nounroll";
	mul.wide.s32 	%rd35, %r107, 4;
	add.s64 	%rd36, %rd5, %rd35;
	ld.global.u32 	%r101, [%rd36];
	ld.global.u32 	%r102, [%rd38];
	add.s32 	%r103, %r102, %r101;
	st.global.u32 	[%rd38], %r103;
	add.s32 	%r107, %r107, 1;
	add.s64 	%rd38, %rd38, 4;
	add.s32 	%r109, %r109, 1;
	setp.ne.s32 	%p9, %r109, 0;
	@%p9 bra 	$L__BB0_13;
$L__BB0_14:
	ret;

}
	// .globl	_ZN3cub18CUB_300001_SM_10006detail11EmptyKernelIvEEvv
.visible .entry _ZN3cub18CUB_300001_SM_10006detail11EmptyKernelIvEEvv()
{


	ret;

}
	// .globl	_ZN3cub18CUB_300001_SM_10006detail4scan20DeviceScanInitKernelINS0_13ScanTileStateIiLb1EEEEEvT_i
.visible .entry _ZN3cub18CUB_300001_SM_10006detail4scan20DeviceScanInitKernelINS0_13ScanTileStateIiLb1EEEEEvT_i(
	.param .align 8 .b8 _ZN3cub18CUB_300001_SM_10006detail4scan20DeviceScanInitKernelINS0_13ScanTileStateIiLb1EEEEEvT_i_param_0[8],
	.param .u32 _ZN3cub18CUB_300001_SM_10006detail4scan20DeviceScanInitKernelINS0_13ScanTileStateIiLb1EEEEEvT_i_param_1
)
{
	.reg .pred 	%p<5>;
	.reg .b32 	%r<10>;
	.reg .b64 	%rd<7>;

	ld.param.u64 	%rd2, [_ZN3cub18CUB_300001_SM_10006detail4scan20DeviceScanInitKernelINS0_13ScanTileStateIiLb1EEEEEvT_i_param_0];
	ld.param.u32 	%r4, [_ZN3cub18CUB_300001_SM_10006detail4scan20DeviceScanInitKernelINS0_13ScanTileStateIiLb1EEEEEvT_i_param_1];
	cvta.to.global.u64 	%rd1, %rd2;
	mov.u32 	%r1, %ctaid.x;
	mov.u32 	%r5, %ntid.x;
	mov.u32 	%r2, %tid.x;
	mad.lo.s32 	%r3, %r1, %r5, %r2;
	setp.ge.s32 	%p1, %r3, %r4;
	@%p1 bra 	$L__BB2_2;
	mul.wide.s32 	%rd3, %r3, 8;
	add.s64 	%rd4, %rd1, %rd3;
	mov.b32 	%r6, 0;
	mov.b32 	%r7, 99;
	st.global.v2.u32 	[%rd4+256], {%r7, %r6};
$L__BB2_2:
	setp.ne.s32 	%p2, %r1, 0;
	setp.gt.u32 	%p3, %r2, 31;
	or.pred  	%p4, %p2, %p3;
	@%p4 bra 	$L__BB2_4;
	mul.wide.u32 	%rd5, %r2, 8;
	add.s64 	%rd6, %rd1, %rd5;
	mov.b32 	%r9, 0;
	st.global.v2.u32 	[%rd6], {%r9, %r9};
$L__BB2_4:
	ret;

}
	// .globl	_ZN3cub18CUB_300001_SM_10006detail4scan16DeviceScanKernelINS2_10policy_hubIiiijN4cuda3std3__44plusIvEEE10Policy1000EPiSC_NS0_13ScanTileStateIiLb1EEES9_NS0_8NullTypeEjiLb0ESF_EEvT0_T1_T2_iT3_T4_T5_
.visible .entry _ZN3cub18CUB_300001_SM_10006detail4scan16DeviceScanKernelINS2_10policy_hubIiiijN4cuda3std3__44plusIvEEE10Policy1000EPiSC_NS0_13ScanTileStateIiLb1EEES9_NS0_8NullTypeEjiLb0ESF_EEvT0_T1_T2_iT3_T4_T5_(
	.param .u64 .ptr .align 1 _ZN3cub18CUB_300001_SM_10006detail4scan16DeviceScanKernelINS2_10policy_hubIiiijN4cuda3std3__44plusIvEEE10Policy1000EPiSC_NS0_13ScanTileStateIiLb1EEES9_NS0_8NullTypeEjiLb0ESF_EEvT0_T1_T2_iT3_T4_T5__param_0,
	.param .u64 .ptr .align 1 _ZN3cub18CUB_300001_SM_10006detail4scan16DeviceScanKernelINS2_10policy_hubIiiijN4cuda3std3__44plusIvEEE10Policy1000EPiSC_NS0_13ScanTileStateIiLb1EEES9_NS0_8NullTypeEjiLb0ESF_EEvT0_T1_T2_iT3_T4_T5__param_1,
	.param .align 8 .b8 _ZN3cub18CUB_300001_SM_10006detail4scan16DeviceScanKernelINS2_10policy_hubIiiijN4cuda3std3__44plusIvEEE10Policy1000EPiSC_NS0_13ScanTileStateIiLb1EEES9_NS0_8NullTypeEjiLb0ESF_EEvT0_T1_T2_iT3_T4_T5__param_2[8],
	.param .u32 _ZN3cub18CUB_300001_SM_10006detail4scan16DeviceScanKernelINS2_10policy_hubIiiijN4cuda3std3__44plusIvEEE10Policy1000EPiSC_NS0_13ScanTileStateIiLb1EEES9_NS0_8NullTypeEjiLb0ESF_EEvT0_T1_T2_iT3_T4_T5__param_3,
	.param .align 1 .b8 _ZN3cub18CUB_300001_SM_10006detail4scan16DeviceScanKernelINS2_10policy_hubIiiijN4cuda3std3__44plusIvEEE10Policy1000EPiSC_NS0_13ScanTileStateIiLb1EEES9_NS0_8NullTypeEjiLb0ESF_EEvT0_T1_T2_iT3_T4_T5__param_4[1],
	.param .align 1 .b8 _ZN3cub18CUB_300001_SM_10006detail4scan16DeviceScanKernelINS2_10policy_hubIiiijN4cuda3std3__44plusIvEEE10Policy1000EPiSC_NS0_13ScanTileStateIiLb1EEES9_NS0_8NullTypeEjiLb0ESF_EEvT0_T1_T2_iT3_T4_T5__param_5[1],
	.param .u32 _ZN3cub18CUB_300001_SM_10006detail4scan16DeviceScanKernelINS2_10policy_hubIiiijN4cuda3std3__44plusIvEEE10Policy1000EPiSC_NS0_13ScanTileStateIiLb1EEES9_NS0_8NullTypeEjiLb0ESF_EEvT0_T1_T2_iT3_T4_T5__param_6
)
.maxntid 384
{
	.reg .pred 	%p<160>;
	.reg .b32 	%r<1038>;
	.reg .b64 	%rd<58>;
	// demoted variable
	.shared .align 16 .b8 _ZZN3cub18CUB_300001_SM_10006detail4scan16DeviceScanKernelINS2_10policy_hubIiiijN4cuda3std3__44plusIvEEE10Policy1000EPiSC_NS0_13ScanTileStateIiLb1EEES9_NS0_8NullTypeEjiLb0ESF_EEvT0_T1_T2_iT3_T4_T5_E12temp_storage[33808];
	ld.param.u64 	%rd2, [_ZN3cub18CUB_300001_SM_10006detail4scan16DeviceScanKernelINS2_10policy_hubIiiijN4cuda3std3__44plusIvEEE10Policy1000EPiSC_NS0_13ScanTileStateIiLb1EEES9_NS0_8NullTypeEjiLb0ESF_EEvT0_T1_T2_iT3_T4_T5__param_2];
	ld.param.u64 	%rd13, [_ZN3cub18CUB_300001_SM_10006detail4scan16DeviceScanKernelINS2_10policy_hubIiiijN4cuda3std3__44plusIvEEE10Policy1000EPiSC_NS0_13ScanTileStateIiLb1EEES9_NS0_8NullTypeEjiLb0ESF_EEvT0_T1_T2_iT3_T4_T5__param_0];
	ld.param.u32 	%r235, [_ZN3cub18CUB_300001_SM_10006detail4scan16DeviceScanKernelINS2_10policy_hubIiiijN4cuda3std3__44plusIvEEE10Policy1000EPiSC_NS0_13ScanTileStateIiLb1EEES9_NS0_8NullTypeEjiLb0ESF_EEvT0_T1_T2_iT3_T4_T5__param_3];
	ld.param.u32 	%r236, [_ZN3cub18CUB_300001_SM_10006detail4scan16DeviceScanKernelINS2_10policy_hubIiiijN4cuda3std3__44plusIvEEE10Policy1000EPiSC_NS0_13ScanTileStateIiLb1EEES9_NS0_8NullTypeEjiLb0ESF_EEvT0_T1_T2_iT3_T4_T5__param_6];
	cvta.to.global.u64 	%rd1, %rd13;
	mov.u32 	%r237, %ctaid.x;
	add.s32 	%r986, %r235, %r237;
	mul.lo.s32 	%r2, %r986, 8448;
	sub.s32 	%r3, %r236, %r2;
	setp.lt.u32 	%p1, %r3, 8449;
	@%p1 bra 	$L__BB3_26;
	cvt.u64.u32 	%rd37, %r2;
	mov.u32 	%r4, %tid.x;
	and.b32  	%r630, %r4, 31;
	and.b32  	%r631, %r4, 992;
	mul.lo.s32 	%r632, %r631, 22;
	or.b32  	%r633, %r632, %r630;
	cvt.u64.u32 	%rd38, %r633;
	add.s64 	%rd3, %rd38, %rd37;
	shl.b64 	%rd39, %rd3, 2;
	add.s64 	%rd40, %rd1, %rd39;
	ld.global.u32 	%r634, [%rd40];
	ld.global.u32 	%r635, [%rd40+128];
	ld.global.u32 	%r636, [%rd40+256];
	ld.global.u32 	%r637, [%rd40+384];
	ld.global.u32 	%r638, [%rd40+512];
	ld.global.u32 	%r639, [%rd40+640];
	ld.global.u32 	%r640, [%rd40+768];
	ld.global.u32 	%r641, [%rd40+896];
	ld.global.u32 	%r642, [%rd40+1024];
	ld.global.u32 	%r643, [%rd40+1152];
	ld.global.u32 	%r644, [%rd40+1280];
	ld.global.u32 	%r645, [%rd40+1408];
	ld.global.u32 	%r646, [%rd40+1536];
	ld.global.u32 	%r647, [%rd40+1664];
	ld.global.u32 	%r648, [%rd40+1792];
	ld.global.u32 	%r649, [%rd40+1920];
	ld.global.u32 	%r650, [%rd40+2048];
	ld.global.u32 	%r651, [%rd40+2176];
	ld.global.u32 	%r652, [%rd40+2304];
	ld.global.u32 	%r653, [%rd40+2432];
	ld.global.u32 	%r654, [%rd40+2560];
	ld.global.u32 	%r655, [%rd40+2688];
	// begin inline asm
	mov.u32 %r629, %laneid;
	// end inline asm
	shr.u32 	%r6, %r4, 5;
	mad.lo.s32 	%r656, %r6, 704, %r629;
	shl.b32 	%r657, %r656, 2;
	mov.u32 	%r658, _ZZN3cub18CUB_300001_SM_10006detail4scan16DeviceScanKernelINS2_10policy_hubIiiijN4cuda3std3__44plusIvEEE10Policy1000EPiSC_NS0_13ScanTileStateIiLb1EEES9_NS0_8NullTypeEjiLb0ESF_EEvT0_T1_T2_iT3_T4_T5_E12temp_storage;
	add.s32 	%r7, %r658, %r657;
	st.shared.u32 	[%r7], %r634;
	st.shared.u32 	[%r7+128], %r635;
	st.shared.u32 	[%r7+256], %r636;
	st.shared.u32 	[%r7+384], %r637;
	st.shared.u32 	[%r7+512], %r638;
	st.shared.u32 	[%r7+640], %r639;
	st.shared.u32 	[%r7+768], %r640;
	st.shared.u32 	[%r7+896], %r641;
	st.shared.u32 	[%r7+1024], %r642;
	st.shared.u32 	[%r7+1152], %r643;
	st.shared.u32 	[%r7+1280], %r644;
	st.shared.u32 	[%r7+1408], %r645;
	st.shared.u32 	[%r7+1536], %r646;
	st.shared.u32 	[%r7+1664], %r647;
	st.shared.u32 	[%r7+1792], %r648;
	st.shared.u32 	[%r7+1920], %r649;
	st.shared.u32 	[%r7+2048], %r650;
	st.shared.u32 	[%r7+2176], %r651;
	st.shared.u32 	[%r7+2304], %r652;
	st.shared.u32 	[%r7+2432], %r653;
	st.shared.u32 	[%r7+2560], %r654;
	st.shared.u32 	[%r7+2688], %r655;
	bar.warp.sync 	-1;
	mad.lo.s32 	%r8, %r629, 84, %r7;
	ld.shared.v2.u32 	{%r9, %r10}, [%r8];
	ld.shared.v2.u32 	{%r11, %r12}, [%r8+8];
	ld.shared.v2.u32 	{%r13, %r14}, [%r8+16];
	ld.shared.v2.u32 	{%r15, %r16}, [%r8+24];
	ld.shared.v2.u32 	{%r17, %r18}, [%r8+32];
	ld.shared.v2.u32 	{%r19, %r20}, [%r8+40];
	ld.shared.v2.u32 	{%r21, %r22}, [%r8+48];
	ld.shared.v2.u32 	{%r23, %r24}, [%r8+56];
	ld.shared.v2.u32 	{%r25, %r26}, [%r8+64];
	ld.shared.v2.u32 	{%r27, %r28}, [%r8+72];
	ld.shared.v2.u32 	{%r29, %r30}, [%r8+80];
	bar.sync 	0;
	setp.ne.s32 	%p104, %r986, 0;
	@%p104 bra 	$L__BB3_6;
	add.s32 	%r880, %r10, %r9;
	add.s32 	%r881, %r11, %r880;
	add.s32 	%r882, %r12, %r881;
	add.s32 	%r883, %r13, %r882;
	add.s32 	%r884, %r14, %r883;
	add.s32 	%r885, %r15, %r884;
	add.s32 	%r886, %r16, %r885;
	add.s32 	%r887, %r17, %r886;
	add.s32 	%r888, %r18, %r887;
	add.s32 	%r889, %r19, %r888;
	add.s32 	%r890, %r20, %r889;
	add.s32 	%r891, %r21, %r890;
	add.s32 	%r892, %r22, %r891;
	add.s32 	%r893, %r23, %r892;
	add.s32 	%r894, %r24, %r893;
	add.s32 	%r895, %r25, %r894;
	add.s32 	%r896, %r26, %r895;
	add.s32 	%r897, %r27, %r896;
	add.s32 	%r898, %r28, %r897;
	add.s32 	%r899, %r29, %r898;
	add.s32 	%r854, %r30, %r899;
	mov.b32 	%r852, 1;
	mov.b32 	%r877, 0;
	mov.b32 	%r879, -1;
	// begin inline asm
	{  .reg .s32 r0;  .reg .pred p;  shfl.sync.up.b32 r0|p, %r854, %r852, %r877, %r879;  @p add.s32 r0, r0, %r854;  mov.s32 %r850, r0;}
	// end inline asm
	mov.b32 	%r858, 2;
	// begin inline asm
	{  .reg .s32 r0;  .reg .pred p;  shfl.sync.up.b32 r0|p, %r850, %r858, %r877, %r879;  @p add.s32 r0, r0, %r850;  mov.s32 %r856, r0;}
	// end inline asm
	mov.b32 	%r864, 4;
	// begin inline asm
	{  .reg .s32 r0;  .reg .pred p;  shfl.sync.up.b32 r0|p, %r856, %r864, %r877, %r879;  @p add.s32 r0, r0, %r856;  mov.s32 %r862, r0;}
	// end inline asm
	mov.b32 	%r870, 8;
	// begin inline asm
	{  .reg .s32 r0;  .reg .pred p;  shfl.sync.up.b32 r0|p, %r862, %r870, %r877, %r879;  @p add.s32 r0, r0, %r862;  mov.s32 %r868, r0;}
	// end inline asm
	mov.b32 	%r876, 16;
	// begin inline asm
	{  .reg .s32 r0;  .reg .pred p;  shfl.sync.up.b32 r0|p, %r868, %r876, %r877, %r879;  @p add.s32 r0, r0, %r868;  mov.s32 %r874, r0;}
	// end inline asm
	setp.ne.s32 	%p146, %r629, 31;
	@%p146 bra 	$L__BB3_4;
	shl.b32 	%r900, %r6, 2;
	add.s32 	%r902, %r658, %r900;
	st.shared.u32 	[%r902+16], %r874;
$L__BB3_4:
	sub.s32 	%r903, %r874, %r854;
	bar.sync 	0;
	ld.shared.v4.u32 	{%r904, %r905, %r906, %r907}, [_ZZN3cub18CUB_300001_SM_10006detail4scan16DeviceScanKernelINS2_10policy_hubIiiijN4cuda3std3__44plusIvEEE10Policy1000EPiSC_NS0_13ScanTileStateIiLb1EEES9_NS0_8NullTypeEjiLb0ESF_EEvT0_T1_T2_iT3_T4_T5_E12temp_storage+16];
	add.s32 	%r908, %r905, %r904;
	setp.eq.s32 	%p147, %r6, 2;
	selp.b32 	%r909, %r908, %r904, %p147;
	add.s32 	%r910, %r908, %r906;
	setp.eq.s32 	%p148, %r6, 3;
	selp.b32 	%r911, %r910, %r909, %p148;
	add.s32 	%r912, %r910, %r907;
	setp.eq.s32 	%p149, %r6, 4;
	selp.b32 	%r913, %r912, %r911, %p149;
	ld.shared.v4.u32 	{%r914, %r915, %r916, %r917}, [_ZZN3cub18CUB_300001_SM_10006detail4scan16DeviceScanKernelINS2_10policy_hubIiiijN4cuda3std3__44plusIvEEE10Policy1000EPiSC_NS0_13ScanTileStateIiLb1EEES9_NS0_8NullTypeEjiLb0ESF_EEvT0_T1_T2_iT3_T4_T5_E12temp_storage+32];
	add.s32 	%r918, %r912, %r914;
	setp.eq.s32 	%p150, %r6, 5;
	selp.b32 	%r919, %r918, %r913, %p150;
	add.s32 	%r920, %r918, %r915;
	setp.eq.s32 	%p151, %r6, 6;
	selp.b32 	%r921, %r920, %r919, %p151;
	add.s32 	%r922, %r920, %r916;
	setp.eq.s32 	%p152, %r6, 7;
	selp.b32 	%r923, %r922, %r921, %p152;
	add.s32 	%r924, %r922, %r917;
	setp.eq.s32 	%p153, %r6, 8;
	selp.b32 	%r925, %r924, %r923, %p153;
	ld.shared.v4.u32 	{%r926, %r927, %r928, %r929}, [_ZZN3cub18CUB_300001_SM_10006detail4scan16DeviceScanKernelINS2_10policy_hubIiiijN4cuda3std3__44plusIvEEE10Policy1000EPiSC_NS0_13ScanTileStateIiLb1EEES9_NS0_8NullTypeEjiLb0ESF_EEvT0_T1_T2_iT3_T4_T5_E12temp_storage+48];
	add.s32 	%r930, %r924, %r926;
	setp.eq.s32 	%p154, %r6, 9;
	selp.b32 	%r931, %r930, %r925, %p154;
	add.s32 	%r932, %r930, %r927;
	setp.eq.s32 	%p155, %r6, 10;
	selp.b32 	%r933, %r932, %r931, %p155;
	add.s32 	%r934, %r932, %r928;
	setp.eq.s32 	%p156, %r6, 11;
	selp.b32 	%r935, %r934, %r933, %p156;
	add.s32 	%r33, %r934, %r929;
	setp.lt.u32 	%p157, %r4, 32;
	setp.eq.s32 	%p158, %r629, 0;
	selp.b32 	%r936, 0, %r903, %p158;
	add.s32 	%r937, %r935, %r936;
	selp.b32 	%r1000, %r903, %r937, %p157;
	setp.ne.s32 	%p159, %r4, 0;
	@%p159 bra 	$L__BB3_25;
	add.s64 	%rd52, %rd2, 256;
	mov.b32 	%r938, 101;
	// begin inline asm
	st.relaxed.gpu.v2.u32 [%rd52], {%r938, %r33};
	// end inline asm
	mov.b32 	%r1000, 0;
	bra.uni 	$L__BB3_25;
$L__BB3_6:
	add.s32 	%r689, %r10, %r9;
	add.s32 	%r690, %r11, %r689;
	add.s32 	%r691, %r12, %r690;
	add.s32 	%r692, %r13, %r691;
	add.s32 	%r693, %r14, %r692;
	add.s32 	%r694, %r15, %r693;
	add.s32 	%r695, %r16, %r694;
	add.s32 	%r696, %r17, %r695;
	add.s32 	%r697, %r18, %r696;
	add.s32 	%r698, %r19, %r697;
	add.s32 	%r699, %r20, %r698;
	add.s32 	%r700, %r21, %r699;
	add.s32 	%r701, %r22, %r700;
	add.s32 	%r702, %r23, %r701;
	add.s32 	%r703, %r24, %r702;
	add.s32 	%r704, %r25, %r703;
	add.s32 	%r705, %r26, %r704;
	add.s32 	%r706, %r27, %r705;
	add.s32 	%r707, %r28, %r706;
	add.s32 	%r708, %r29, %r707;
	add.s32 	%r663, %r30, %r708;
	mov.b32 	%r661, 1;
	mov.b32 	%r686, 0;
	mov.b32 	%r688, -1;
	// begin inline asm
	{  .reg .s32 r0;  .reg .pred p;  shfl.sync.up.b32 r0|p, %r663, %r661, %r686, %r688;  @p add.s32 r0, r0, %r663;  mov.s32 %r659, r0;}
	// end inline asm
	mov.b32 	%r667, 2;
	// begin inline asm
	{  .reg .s32 r0;  .reg .pred p;  shfl.sync.up.b32 r0|p, %r659, %r667, %r686, %r688;  @p add.s32 r0, r0, %r659;  mov.s32 %r665, r0;}
	// end inline asm
	mov.b32 	%r673, 4;
	// begin inline asm
	{  .reg .s32 r0;  .reg .pred p;  shfl.sync.up.b32 r0|p, %r665, %r673, %r686, %r688;  @p add.s32 r0, r0, %r665;  mov.s32 %r671, r0;}
	// end inline asm
	mov.b32 	%r679, 8;
	// begin inline asm
	{  .reg .s32 r0;  .reg .pred p;  shfl.sync.up.b32 r0|p, %r671, %r679, %r686, %r688;  @p add.s32 r0, r0, %r671;  mov.s32 %r677, r0;}
	// end inline asm
	mov.b32 	%r685, 16;
	// begin inline asm
	{  .reg .s32 r0;  .reg .pred p;  shfl.sync.up.b32 r0|p, %r677, %r685, %r686, %r688;  @p add.s32 r0, r0, %r677;  mov.s32 %r683, r0;}
	// end inline asm
	setp.ne.s32 	%p105, %r629, 31;
	@%p105 bra 	$L__BB3_8;
	shl.b32 	%r709, %r6, 2;
	add.s32 	%r711, %r658, %r709;
	st.shared.u32 	[%r711+16], %r683;
$L__BB3_8:
	sub.s32 	%r712, %r683, %r663;
	bar.sync 	0;
	ld.shared.v4.u32 	{%r713, %r714, %r715, %r716}, [_ZZN3cub18CUB_300001_SM_10006detail4scan16DeviceScanKernelINS2_10policy_hubIiiijN4cuda3std3__44plusIvEEE10Policy1000EPiSC_NS0_13ScanTileStateIiLb1EEES9_NS0_8NullTypeEjiLb0ESF_EEvT0_T1_T2_iT3_T4_T5_E12temp_storage+16];
	add.s32 	%r717, %r714, %r713;
	setp.eq.s32 	%p106, %r6, 2;
	selp.b32 	%r718, %r717, %r713, %p106;
	add.s32 	%r719, %r717, %r715;
	setp.eq.s32 	%p107, %r6, 3;
	selp.b32 	%r720, %r719, %r718, %p107;
	add.s32 	%r721, %r719, %r716;
	setp.eq.s32 	%p108, %r6, 4;
	selp.b32 	%r722, %r721, %r720, %p108;
	ld.shared.v4.u32 	{%r723, %r724, %r725, %r726}, [_ZZN3cub18CUB_300001_SM_10006detail4scan16DeviceScanKernelINS2_10policy_hubIiiijN4cuda3std3__44plusIvEEE10Policy1000EPiSC_NS0_13ScanTileStateIiLb1EEES9_NS0_8NullTypeEjiLb0ESF_EEvT0_T1_T2_iT3_T4_T5_E12temp_storage+32];
	add.s32 	%r727, %r721, %r723;
	setp.eq.s32 	%p109, %r6, 5;
	selp.b32 	%r728, %r727, %r722, %p109;
	add.s32 	%r729, %r727, %r724;
	setp.eq.s32 	%p110, %r6, 6;
	selp.b32 	%r730, %r729, %r728, %p110;
	add.s32 	%r731, %r729, %r725;
	setp.eq.s32 	%p111, %r6, 7;
	selp.b32 	%r732, %r731, %r730, %p111;
	add.s32 	%r733, %r731, %r726;
	setp.eq.s32 	%p112, %r6, 8;
	selp.b32 	%r734, %r733, %r732, %p112;
	ld.shared.v4.u32 	{%r735, %r736, %r737, %r738}, [_ZZN3cub18CUB_300001_SM_10006detail4scan16DeviceScanKernelINS2_10policy_hubIiiijN4cuda3std3__44plusIvEEE10Policy1000EPiSC_NS0_13ScanTileStateIiLb1EEES9_NS0_8NullTypeEjiLb0ESF_EEvT0_T1_T2_iT3_T4_T5_E12temp_storage+48];
	add.s32 	%r739, %r733, %r735;
	setp.eq.s32 	%p113, %r6, 9;
	selp.b32 	%r740, %r739, %r734, %p113;
	add.s32 	%r741, %r739, %r736;
	setp.eq.s32 	%p114, %r6, 10;
	selp.b32 	%r742, %r741, %r740, %p114;
	add.s32 	%r743, %r741, %r737;
	setp.eq.s32 	%p115, %r6, 11;
	selp.b32 	%r744, %r743, %r742, %p115;
	add.s32 	%r37, %r743, %r738;
	setp.gt.u32 	%p116, %r4, 31;
	setp.lt.u32 	%p117, %r4, 32;
	setp.eq.s32 	%p118, %r629, 0;
	selp.b32 	%r745, 0, %r712, %p118;
	add.s32 	%r999, %r744, %r745;
	selp.b32 	%r39, %r712, %r999, %p117;
	@%p116 bra 	$L__BB3_24;
	setp.ne.s32 	%p119, %r4, 0;
	mul.wide.s32 	%rd41, %r986, 8;
	add.s64 	%rd4, %rd2, %rd41;
	@%p119 bra 	$L__BB3_11;
	st.shared.u32 	[_ZZN3cub18CUB_300001_SM_10006detail4scan16DeviceScanKernelINS2_10policy_hubIiiijN4cuda3std3__44plusIvEEE10Policy1000EPiSC_NS0_13ScanTileStateIiLb1EEES9_NS0_8NullTypeEjiLb0ESF_EEvT0_T1_T2_iT3_T4_T5_E12temp_storage+12], %r37;
	add.s64 	%rd42, %rd4, 256;
	mov.b32 	%r746, 100;
	// begin inline asm
	st.relaxed.gpu.v2.u32 [%rd42], {%r746, %r37};
	// end inline asm
$L__BB3_11:
	not.b32 	%r752, %r4;
	add.s32 	%r994, %r986, %r752;
	mov.b32 	%r748, 830;
	// begin inline asm
	nanosleep.u32 %r748;
	// end inline asm
	mul.wide.s32 	%rd44, %r994, 8;
	add.s64 	%rd45, %rd2, %rd44;
	add.s64 	%rd43, %rd45, 256;
	// begin inline asm
	ld.relaxed.gpu.v2.u32 {%r996, %r988}, [%rd43];
	// end inline asm
	mov.b32 	%r989, 952;
$L__BB3_12:
	setp.eq.s32 	%p120, %r996, 99;
	mov.b32 	%r753, -1;
	vote.sync.any.pred 	%p121, %p120, %r753;
	not.pred 	%p122, %p121;
	@%p122 bra 	$L__BB3_14;
	mul.lo.s32 	%r848, %r986, 16807;
	and.b32  	%r986, %r848, 2147483647;
	add.s32 	%r849, %r989, 1;
	rem.u32 	%r845, %r986, %r849;
	// begin inline asm
	nanosleep.u32 %r845;
	// end inline asm
	shr.u32 	%r989, %r989, 1;
	// begin inline asm
	ld.relaxed.gpu.v2.u32 {%r996, %r988}, [%rd43];
	// end inline asm
	bra.uni 	$L__BB3_12;
$L__BB3_14:
	setp.eq.s32 	%p123, %r996, 101;
	mov.b32 	%r780, -1;
	vote.sync.ballot.b32 	%r782, %p123, %r780;
	// begin inline asm
	mov.u32 %r755, %lanemask_ge;
	// end inline asm
	and.b32  	%r783, %r782, %r755;
	or.b32  	%r784, %r783, -2147483648;
	add.s32 	%r785, %r784, -1;
	not.b32 	%r786, %r784;
	and.b32  	%r787, %r786, %r785;
	popc.b32 	%r759, %r787;
	mov.b32 	%r758, 1;
	// begin inline asm
	shfl.sync.down.b32 %r756, %r988, %r758, %r759, %r780;
	// end inline asm
	setp.lt.s32 	%p125, %r629, %r759;
	selp.b32 	%r788, %r756, 0, %p125;
	add.s32 	%r762, %r788, %r988;
	mov.b32 	%r763, 2;
	// begin inline asm
	shfl.sync.down.b32 %r761, %r762, %r763, %r759, %r780;
	// end inline asm
	add.s32 	%r54, %r629, 2;
	setp.gt.s32 	%p126, %r54, %r759;
	selp.b32 	%r789, 0, %r761, %p126;
	add.s32 	%r767, %r762, %r789;
	mov.b32 	%r768, 4;
	// begin inline asm
	shfl.sync.down.b32 %r766, %r767, %r768, %r759, %r780;
	// end inline asm
	add.s32 	%r55, %r629, 4;
	setp.gt.s32 	%p127, %r55, %r759;
	selp.b32 	%r790, 0, %r766, %p127;
	add.s32 	%r772, %r767, %r790;
	mov.b32 	%r773, 8;
	// begin inline asm
	shfl.sync.down.b32 %r771, %r772, %r773, %r759, %r780;
	// end inline asm
	add.s32 	%r56, %r629, 8;
	setp.gt.s32 	%p128, %r56, %r759;
	selp.b32 	%r791, 0, %r771, %p128;
	add.s32 	%r777, %r772, %r791;
	mov.b32 	%r778, 16;
	// begin inline asm
	shfl.sync.down.b32 %r776, %r777, %r778, %r759, %r780;
	// end inline asm
	add.s32 	%r57, %r629, 16;
	setp.gt.s32 	%p129, %r57, %r759;
	selp.b32 	%r792, 0, %r776, %p129;
	add.s32 	%r993, %r777, %r792;
	add.s64 	%rd6, %rd2, 256;
	mov.b32 	%r990, 952;
$L__BB3_15:
	setp.ne.s32 	%p130, %r996, 101;
	mov.b32 	%r793, -1;
	vote.sync.all.pred 	%p131, %p130, %r793;
	not.pred 	%p132, %p131;
	@%p132 bra 	$L__BB3_20;
	shr.u32 	%r990, %r990, 1;
	mul.wide.s32 	%rd48, %r994, 8;
	add.s64 	%rd49, %rd6, %rd48;
	add.s64 	%rd47, %rd49, -256;
	// begin inline asm
	ld.relaxed.gpu.v2.u32 {%r996, %r997}, [%rd47];
	// end inline asm
	mov.u32 	%r998, %r990;
$L__BB3_17:
	setp.eq.s32 	%p136, %r996, 99;
	mov.b32 	%r801, -1;
	vote.sync.any.pred 	%p137, %p136, %r801;
	not.pred 	%p138, %p137;
	@%p138 bra 	$L__BB3_19;
	mul.lo.s32 	%r843, %r986, 16807;
	and.b32  	%r986, %r843, 2147483647;
	add.s32 	%r844, %r998, 1;
	rem.u32 	%r840, %r986, %r844;
	// begin inline asm
	nanosleep.u32 %r840;
	// end inline asm
	shr.u32 	%r998, %r998, 1;
	// begin inline asm
	ld.relaxed.gpu.v2.u32 {%r996, %r997}, [%rd47];
	// end inline asm
	bra.uni 	$L__BB3_17;
$L__BB3_19:
	setp.eq.s32 	%p139, %r996, 101;
	mov.b32 	%r827, -1;
	vote.sync.ballot.b32 	%r828, %p139, %r827;
	and.b32  	%r829, %r828, %r755;
	or.b32  	%r830, %r829, -2147483648;
	add.s32 	%r831, %r830, -1;
	not.b32 	%r832, %r830;
	and.b32  	%r833, %r832, %r831;
	popc.b32 	%r806, %r833;
	mov.b32 	%r805, 1;
	// begin inline asm
	shfl.sync.down.b32 %r803, %r997, %r805, %r806, %r827;
	// end inline asm
	setp.lt.s32 	%p141, %r629, %r806;
	selp.b32 	%r834, %r803, 0, %p141;
	add.s32 	%r809, %r834, %r997;
	mov.b32 	%r810, 2;
	// begin inline asm
	shfl.sync.down.b32 %r808, %r809, %r810, %r806, %r827;
	// end inline asm
	setp.gt.s32 	%p142, %r54, %r806;
	selp.b32 	%r835, 0, %r808, %p142;
	add.s32 	%r814, %r809, %r835;
	mov.b32 	%r815, 4;
	// begin inline asm
	shfl.sync.down.b32 %r813, %r814, %r815, %r806, %r827;
	// end inline asm
	setp.gt.s32 	%p143, %r55, %r806;
	selp.b32 	%r836, 0, %r813, %p143;
	add.s32 	%r819, %r814, %r836;
	mov.b32 	%r820, 8;
	// begin inline asm
	shfl.sync.down.b32 %r818, %r819, %r820, %r806, %r827;
	// end inline asm
	setp.gt.s32 	%p144, %r56, %r806;
	selp.b32 	%r837, 0, %r818, %p144;
	add.s32 	%r824, %r819, %r837;
	mov.b32 	%r825, 16;
	// begin inline asm
	shfl.sync.down.b32 %r823, %r824, %r825, %r806, %r827;
	// end inline asm
	setp.gt.s32 	%p145, %r57, %r806;
	selp.b32 	%r838, 0, %r823, %p145;
	add.s32 	%r839, %r838, %r993;
	add.s32 	%r993, %r839, %r824;
	add.s32 	%r994, %r994, -32;
	bra.uni 	$L__BB3_15;
$L__BB3_20:
	@%p119 bra 	$L__BB3_22;
	add.s32 	%r796, %r993, %r37;
	add.s64 	%rd46, %rd4, 256;
	mov.b32 	%r795, 101;
	// begin inline asm
	st.relaxed.gpu.v2.u32 [%rd46], {%r795, %r796};
	// end inline asm
	st.shared.u32 	[_ZZN3cub18CUB_300001_SM_10006detail4scan16DeviceScanKernelINS2_10policy_hubIiiijN4cuda3std3__44plusIvEEE10Policy1000EPiSC_NS0_13ScanTileStateIiLb1EEES9_NS0_8NullTypeEjiLb0ESF_EEvT0_T1_T2_iT3_T4_T5_E12temp_storage+4], %r993;
	st.shared.u32 	[_ZZN3cub18CUB_300001_SM_10006detail4scan16DeviceScanKernelINS2_10policy_hubIiiijN4cuda3std3__44plusIvEEE10Policy1000EPiSC_NS0_13ScanTileStateIiLb1EEES9_NS0_8NullTypeEjiLb0ESF_EEvT0_T1_T2_iT3_T4_T5_E12temp_storage+8], %r796;
$L__BB3_22:
	setp.ne.s32 	%p134, %r629, 0;
	mov.u32 	%r999, %r39;
	@%p134 bra 	$L__BB3_24;
	st.shared.u32 	[_ZZN3cub18CUB_300001_SM_10006detail4scan16DeviceScanKernelINS2_10policy_hubIiiijN4cuda3std3__44plusIvEEE10Policy1000EPiSC_NS0_13ScanTileStateIiLb1EEES9_NS0_8NullTypeEjiLb0ESF_EEvT0_T1_T2_iT3_T4_T5_E12temp_storage+76], %r993;
	mov.u32 	%r999, %r993;
$L__BB3_24:
	bar.sync 	0;
	setp.eq.s32 	%p135, %r4, 0;
	ld.shared.u32 	%r797, [_ZZN3cub18CUB_300001_SM_10006detail4scan16DeviceScanKernelINS2_10policy_hubIiiijN4cuda3std3__44plusIvEEE10Policy1000EPiSC_NS0_13ScanTileStateIiLb1EEES9_NS0_8NullTypeEjiLb0ESF_EEvT0_T1_T2_iT3_T4_T5_E12temp_storage+76];
	selp.b32 	%r798, 0, %r797, %p135;
	add.s32 	%r1000, %r798, %r999;
$L__BB3_25:
	ld.param.u64 	%rd57, [_ZN3cub18CUB_300001_SM_10006detail4scan16DeviceScanKernelINS2_10policy_hubIiiijN4cuda3std3__44plusIvEEE10Policy1000EPiSC_NS0_13ScanTileStateIiLb1EEES9_NS0_8NullTypeEjiLb0ESF_EEvT0_T1_T2_iT3_T4_T5__param_1];
	add.s32 	%r941, %r1000, %r9;
	add.s32 	%r942, %r10, %r941;
	add.s32 	%r943, %r11, %r942;
	add.s32 	%r944, %r12, %r943;
	add.s32 	%r945, %r13, %r944;
	add.s32 	%r946, %r14, %r945;
	add.s32 	%r947, %r15, %r946;
	add.s32 	%r948, %r16, %r947;
	add.s32 	%r949, %r17, %r948;
	add.s32 	%r950, %r18, %r949;
	add.s32 	%r951, %r19, %r950;
	add.s32 	%r952, %r20, %r951;
	add.s32 	%r953, %r21, %r952;
	add.s32 	%r954, %r22, %r953;
	add.s32 	%r955, %r23, %r954;
	add.s32 	%r956, %r24, %r955;
	add.s32 	%r957, %r25, %r956;
	add.s32 	%r958, %r26, %r957;
	add.s32 	%r959, %r27, %r958;
	add.s32 	%r960, %r28, %r959;
	add.s32 	%r961, %r29, %r960;
	add.s32 	%r962, %r30, %r961;
	bar.sync 	0;
	st.shared.v2.u32 	[%r8], {%r941, %r942};
	st.shared.v2.u32 	[%r8+8], {%r943, %r944};
	st.shared.v2.u32 	[%r8+16], {%r945, %r946};
	st.shared.v2.u32 	[%r8+24], {%r947, %r948};
	st.shared.v2.u32 	[%r8+32], {%r949, %r950};
	st.shared.v2.u32 	[%r8+40], {%r951, %r952};
	st.shared.v2.u32 	[%r8+48], {%r953, %r954};
	st.shared.v2.u32 	[%r8+56], {%r955, %r956};
	st.shared.v2.u32 	[%r8+64], {%r957, %r958};
	st.shared.v2.u32 	[%r8+72], {%r959, %r960};
	st.shared.v2.u32 	[%r8+80], {%r961, %r962};
	bar.warp.sync 	-1;
	ld.shared.u32 	%r963, [%r7];
	ld.shared.u32 	%r964, [%r7+128];
	ld.shared.u32 	%r965, [%r7+256];
	ld.shared.u32 	%r966, [%r7+384];
	ld.shared.u32 	%r967, [%r7+512];
	ld.shared.u32 	%r968, [%r7+640];
	ld.shared.u32 	%r969, [%r7+768];
	ld.shared.u32 	%r970, [%r7+896];
	ld.shared.u32 	%r971, [%r7+1024];
	ld.shared.u32 	%r972, [%r7+1152];
	ld.shared.u32 	%r973, [%r7+1280];
	ld.shared.u32 	%r974, [%r7+1408];
	ld.shared.u32 	%r975, [%r7+1536];
	ld.shared.u32 	%r976, [%r7+1664];
	ld.shared.u32 	%r977, [%r7+1792];
	ld.shared.u32 	%r978, [%r7+1920];
	ld.shared.u32 	%r979, [%r7+2048];
	ld.shared.u32 	%r980, [%r7+2176];
	ld.shared.u32 	%r981, [%r7+2304];
	ld.shared.u32 	%r982, [%r7+2432];
	ld.shared.u32 	%r983, [%r7+2560];
	ld.shared.u32 	%r984, [%r7+2688];
	cvta.to.global.u64 	%rd53, %rd57;
	add.s64 	%rd55, %rd53, %rd39;
	st.global.u32 	[%rd55], %r963;
	st.global.u32 	[%rd55+128], %r964;
	st.global.u32 	[%rd55+256], %r965;
	st.global.u32 	[%rd55+384], %r966;
	st.global.u32 	[%rd55+512], %r967;
	st.global.u32 	[%rd55+640], %r968;
	st.global.u32 	[%rd55+768], %r969;
	st.global.u32 	[%rd55+896], %r970;
	st.global.u32 	[%rd55+1024], %r971;
	st.global.u32 	[%rd55+1152], %r972;
	st.global.u32 	[%rd55+1280], %r973;
	st.global.u32 	[%rd55+1408], %r974;
	st.global.u32 	[%rd55+1536], %r975;
	st.global.u32 	[%rd55+1664], %r976;
	st.global.u32 	[%rd55+1792], %r977;
	st.global.u32 	[%rd55+1920], %r978;
	st.global.u32 	[%rd55+2048], %r979;
	st.global.u32 	[%rd55+2176], %r980;
	st.global.u32 	[%rd55+2304], %r981;
	st.global.u32 	[%rd55+2432], %r982;
	st.global.u32 	[%rd55+2560], %r983;
	st.global.u32 	[%rd55+2688], %r984;
	bra.uni 	$L__BB3_140;
$L__BB3_26:
	setp.eq.s32 	%p2, %r3, 0;
	@%p2 bra 	$L__BB3_140;
	mul.wide.u32 	%rd14, %r2, 4;
	add.s64 	%rd15, %rd1, %rd14;
	mov.u32 	%r82, %tid.x;
	ld.global.u32 	%r1022, [%rd15];
	and.b32  	%r238, %r82, 31;
	and.b32  	%r239, %r82, 992;
	mul.lo.s32 	%r240, %r239, 22;
	or.b32  	%r84, %r240, %r238;
	setp.ge.u32 	%p3, %r84, %r3;
	shl.b32 	%r241, %r84, 2;
	cvt.u64.u32 	%rd16, %r241;
	add.s64 	%rd8, %rd15, %rd16;
	mov.u32 	%r1001, %r1022;
	@%p3 bra 	$L__BB3_29;
	ld.global.u32 	%r1001, [%rd8];
$L__BB3_29:
	add.s32 	%r242, %r84, 32;
	setp.ge.u32 	%p4, %r242, %r3;
	mov.u32 	%r1002, %r1022;
	@%p4 bra 	$L__BB3_31;
	ld.global.u32 	%r1002, [%rd8+128];
$L__BB3_31:
	add.s32 	%r89, %r84, 64;
	setp.ge.u32 	%p5, %r89, %r3;
	mov.u32 	%r1003, %r1022;
	@%p5 bra 	$L__BB3_33;
	ld.global.u32 	%r1003, [%rd8+256];
$L__BB3_33:
	add.s32 	%r92, %r84, 96;
	setp.ge.u32 	%p6, %r92, %r3;
	mov.u32 	%r1004, %r1022;
	@%p6 bra 	$L__BB3_35;
	ld.global.u32 	%r1004, [%rd8+384];
$L__BB3_35:
	add.s32 	%r95, %r84, 128;
	setp.ge.u32 	%p7, %r95, %r3;
	mov.u32 	%r1005, %r1022;
	@%p7 bra 	$L__BB3_37;
	ld.global.u32 	%r1005, [%rd8+512];
$L__BB3_37:
	add.s32 	%r243, %r84, 160;
	setp.ge.u32 	%p8, %r243, %r3;
	mov.u32 	%r1006, %r1022;
	@%p8 bra 	$L__BB3_39;
	ld.global.u32 	%r1006, [%rd8+640];
$L__BB3_39:
	add.s32 	%r244, %r84, 192;
	setp.ge.u32 	%p9, %r244, %r3;
	mov.u32 	%r1007, %r1022;
	@%p9 bra 	$L__BB3_41;
	ld.global.u32 	%r1007, [%rd8+768];
$L__BB3_41:
	add.s32 	%r102, %r84, 224;
	setp.ge.u32 	%p10, %r102, %r3;
	mov.u32 	%r1008, %r1022;
	@%p10 bra 	$L__BB3_43;
	ld.global.u32 	%r1008, [%rd8+896];
$L__BB3_43:
	add.s32 	%r245, %r84, 256;
	setp.ge.u32 	%p11, %r245, %r3;
	mov.u32 	%r1009, %r1022;
	@%p11 bra 	$L__BB3_45;
	ld.global.u32 	%r1009, [%rd8+1024];
$L__BB3_45:
	add.s32 	%r246, %r84, 288;
	setp.ge.u32 	%p12, %r246, %r3;
	mov.u32 	%r1010, %r1022;
	@%p12 bra 	$L__BB3_47;
	ld.global.u32 	%r1010, [%rd8+1152];
$L__BB3_47:
	add.s32 	%r247, %r84, 320;
	setp.ge.u32 	%p13, %r247, %r3;
	mov.u32 	%r1011, %r1022;
	@%p13 bra 	$L__BB3_49;
	ld.global.u32 	%r1011, [%rd8+1280];
$L__BB3_49:
	add.s32 	%r111, %r84, 352;
	setp.ge.u32 	%p14, %r111, %r3;
	mov.u32 	%r1012, %r1022;
	@%p14 bra 	$L__BB3_51;
	ld.global.u32 	%r1012, [%rd8+1408];
$L__BB3_51:
	add.s32 	%r114, %r84, 384;
	setp.ge.u32 	%p15, %r114, %r3;
	mov.u32 	%r1013, %r1022;
	@%p15 bra 	$L__BB3_53;
	ld.global.u32 	%r1013, [%rd8+1536];
$L__BB3_53:
	add.s32 	%r117, %r84, 416;
	setp.ge.u32 	%p16, %r117, %r3;
	mov.u32 	%r1014, %r1022;
	@%p16 bra 	$L__BB3_55;
	ld.global.u32 	%r1014, [%rd8+1664];
$L__BB3_55:
	add.s32 	%r120, %r84, 448;
	setp.ge.u32 	%p17, %r120, %r3;
	mov.u32 	%r1015, %r1022;
	@%p17 bra 	$L__BB3_57;
	ld.global.u32 	%r1015, [%rd8+1792];
$L__BB3_57:
	add.s32 	%r248, %r84, 480;
	setp.ge.u32 	%p18, %r248, %r3;
	mov.u32 	%r1016, %r1022;
	@%p18 bra 	$L__BB3_59;
	ld.global.u32 	%r1016, [%rd8+1920];
$L__BB3_59:
	add.s32 	%r125, %r84, 512;
	setp.ge.u32 	%p19, %r125, %r3;
	mov.u32 	%r1017, %r1022;
	@%p19 bra 	$L__BB3_61;
	ld.global.u32 	%r1017, [%rd8+2048];
$L__BB3_61:
	add.s32 	%r249, %r84, 544;
	setp.ge.u32 	%p20, %r249, %r3;
	mov.u32 	%r1018, %r1022;
	@%p20 bra 	$L__BB3_63;
	ld.global.u32 	%r1018, [%rd8+2176];
$L__BB3_63:
	add.s32 	%r250, %r84, 576;
	setp.ge.u32 	%p21, %r250, %r3;
	mov.u32 	%r1019, %r1022;
	@%p21 bra 	$L__BB3_65;
	ld.global.u32 	%r1019, [%rd8+2304];
$L__BB3_65:
	add.s32 	%r132, %r84, 608;
	setp.ge.u32 	%p22, %r132, %r3;
	mov.u32 	%r1020, %r1022;
	@%p22 bra 	$L__BB3_67;
	ld.global.u32 	%r1020, [%rd8+2432];
$L__BB3_67:
	add.s32 	%r251, %r84, 640;
	setp.ge.u32 	%p23, %r251, %r3;
	mov.u32 	%r1021, %r1022;
	@%p23 bra 	$L__BB3_69;
	ld.global.u32 	%r1021, [%rd8+2560];
$L__BB3_69:
	add.s32 	%r137, %r84, 672;
	setp.ge.u32 	%p24, %r137, %r3;
	@%p24 bra 	$L__BB3_71;
	ld.global.u32 	%r1022, [%rd8+2688];
$L__BB3_71:
	// begin inline asm
	mov.u32 %r252, %laneid;
	// end inline asm
	shr.u32 	%r141, %r82, 5;
	mad.lo.s32 	%r253, %r141, 704, %r252;
	shl.b32 	%r254, %r253, 2;
	mov.u32 	%r255, _ZZN3cub18CUB_300001_SM_10006detail4scan16DeviceScanKernelINS2_10policy_hubIiiijN4cuda3std3__44plusIvEEE10Policy1000EPiSC_NS0_13ScanTileStateIiLb1EEES9_NS0_8NullTypeEjiLb0ESF_EEvT0_T1_T2_iT3_T4_T5_E12temp_storage;
	add.s32 	%r142, %r255, %r254;
	st.shared.u32 	[%r142], %r1001;
	st.shared.u32 	[%r142+128], %r1002;
	st.shared.u32 	[%r142+256], %r1003;
	st.shared.u32 	[%r142+384], %r1004;
	st.shared.u32 	[%r142+512], %r1005;
	st.shared.u32 	[%r142+640], %r1006;
	st.shared.u32 	[%r142+768], %r1007;
	st.shared.u32 	[%r142+896], %r1008;
	st.shared.u32 	[%r142+1024], %r1009;
	st.shared.u32 	[%r142+1152], %r1010;
	st.shared.u32 	[%r142+1280], %r1011;
	st.shared.u32 	[%r142+1408], %r1012;
	st.shared.u32 	[%r142+1536], %r1013;
	st.shared.u32 	[%r142+1664], %r1014;
	st.shared.u32 	[%r142+1792], %r1015;
	st.shared.u32 	[%r142+1920], %r1016;
	st.shared.u32 	[%r142+2048], %r1017;
	st.shared.u32 	[%r142+2176], %r1018;
	st.shared.u32 	[%r142+2304], %r1019;
	st.shared.u32 	[%r142+2432], %r1020;
	st.shared.u32 	[%r142+2560], %r1021;
	st.shared.u32 	[%r142+2688], %r1022;
	bar.warp.sync 	-1;
	mad.lo.s32 	%r143, %r252, 84, %r142;
	ld.shared.v2.u32 	{%r144, %r145}, [%r143];
	ld.shared.v2.u32 	{%r146, %r147}, [%r143+8];
	ld.shared.v2.u32 	{%r148, %r149}, [%r143+16];
	ld.shared.v2.u32 	{%r150, %r151}, [%r143+24];
	ld.shared.v2.u32 	{%r152, %r153}, [%r143+32];
	ld.shared.v2.u32 	{%r154, %r155}, [%r143+40];
	ld.shared.v2.u32 	{%r156, %r157}, [%r143+48];
	ld.shared.v2.u32 	{%r158, %r159}, [%r143+56];
	ld.shared.v2.u32 	{%r160, %r161}, [%r143+64];
	ld.shared.v2.u32 	{%r162, %r163}, [%r143+72];
	ld.shared.v2.u32 	{%r164, %r165}, [%r143+80];
	bar.sync 	0;
	setp.ne.s32 	%p25, %r986, 0;
	@%p25 bra 	$L__BB3_75;
	add.s32 	%r485, %r145, %r144;
	add.s32 	%r486, %r146, %r485;
	add.s32 	%r487, %r147, %r486;
	add.s32 	%r488, %r148, %r487;
	add.s32 	%r489, %r149, %r488;
	add.s32 	%r490, %r150, %r489;
	add.s32 	%r491, %r151, %r490;
	add.s32 	%r492, %r152, %r491;
	add.s32 	%r493, %r153, %r492;
	add.s32 	%r494, %r154, %r493;
	add.s32 	%r495, %r155, %r494;
	add.s32 	%r496, %r156, %r495;
	add.s32 	%r497, %r157, %r496;
	add.s32 	%r498, %r158, %r497;
	add.s32 	%r499, %r159, %r498;
	add.s32 	%r500, %r160, %r499;
	add.s32 	%r501, %r161, %r500;
	add.s32 	%r502, %r162, %r501;
	add.s32 	%r503, %r163, %r502;
	add.s32 	%r504, %r164, %r503;
	add.s32 	%r459, %r165, %r504;
	mov.b32 	%r457, 1;
	mov.b32 	%r482, 0;
	mov.b32 	%r484, -1;
	// begin inline asm
	{  .reg .s32 r0;  .reg .pred p;  shfl.sync.up.b32 r0|p, %r459, %r457, %r482, %r484;  @p add.s32 r0, r0, %r459;  mov.s32 %r455, r0;}
	// end inline asm
	mov.b32 	%r463, 2;
	// begin inline asm
	{  .reg .s32 r0;  .reg .pred p;  shfl.sync.up.b32 r0|p, %r455, %r463, %r482, %r484;  @p add.s32 r0, r0, %r455;  mov.s32 %r461, r0;}
	// end inline asm
	mov.b32 	%r469, 4;
	// begin inline asm
	{  .reg .s32 r0;  .reg .pred p;  shfl.sync.up.b32 r0|p, %r461, %r469, %r482, %r484;  @p add.s32 r0, r0, %r461;  mov.s32 %r467, r0;}
	// end inline asm
	mov.b32 	%r475, 8;
	// begin inline asm
	{  .reg .s32 r0;  .reg .pred p;  shfl.sync.up.b32 r0|p, %r467, %r475, %r482, %r484;  @p add.s32 r0, r0, %r467;  mov.s32 %r473, r0;}
	// end inline asm
	mov.b32 	%r481, 16;
	// begin inline asm
	{  .reg .s32 r0;  .reg .pred p;  shfl.sync.up.b32 r0|p, %r473, %r481, %r482, %r484;  @p add.s32 r0, r0, %r473;  mov.s32 %r479, r0;}
	// end inline asm
	setp.ne.s32 	%p67, %r252, 31;
	@%p67 bra 	$L__BB3_74;
	shl.b32 	%r505, %r141, 2;
	mov.u32 	%r506, _ZZN3cub18CUB_300001_SM_10006detail4scan16DeviceScanKernelINS2_10policy_hubIiiijN4cuda3std3__44plusIvEEE10Policy1000EPiSC_NS0_13ScanTileStateIiLb1EEES9_NS0_8NullTypeEjiLb0ESF_EEvT0_T1_T2_iT3_T4_T5_E12temp_storage;
	add.s32 	%r507, %r506, %r505;
	st.shared.u32 	[%r507+16], %r479;
$L__BB3_74:
	sub.s32 	%r508, %r479, %r459;
	bar.sync 	0;
	ld.shared.v4.u32 	{%r509, %r510, %r511, %r512}, [_ZZN3cub18CUB_300001_SM_10006detail4scan16DeviceScanKernelINS2_10policy_hubIiiijN4cuda3std3__44plusIvEEE10Policy1000EPiSC_NS0_13ScanTileStateIiLb1EEES9_NS0_8NullTypeEjiLb0ESF_EEvT0_T1_T2_iT3_T4_T5_E12temp_storage+16];
	add.s32 	%r513, %r510, %r509;
	setp.eq.s32 	%p68, %r141, 2;
	selp.b32 	%r514, %r513, %r509, %p68;
	add.s32 	%r515, %r513, %r511;
	setp.eq.s32 	%p69, %r141, 3;
	selp.b32 	%r516, %r515, %r514, %p69;
	add.s32 	%r517, %r515, %r512;
	setp.eq.s32 	%p70, %r141, 4;
	selp.b32 	%r518, %r517, %r516, %p70;
	ld.shared.v4.u32 	{%r519, %r520, %r521, %r522}, [_ZZN3cub18CUB_300001_SM_10006detail4scan16DeviceScanKernelINS2_10policy_hubIiiijN4cuda3std3__44plusIvEEE10Policy1000EPiSC_NS0_13ScanTileStateIiLb1EEES9_NS0_8NullTypeEjiLb0ESF_EEvT0_T1_T2_iT3_T4_T5_E12temp_storage+32];
	add.s32 	%r523, %r517, %r519;
	setp.eq.s32 	%p71, %r141, 5;
	selp.b32 	%r524, %r523, %r518, %p71;
	add.s32 	%r525, %r523, %r520;
	setp.eq.s32 	%p72, %r141, 6;
	selp.b32 	%r526, %r525, %r524, %p72;
	add.s32 	%r527, %r525, %r521;
	setp.eq.s32 	%p73, %r141, 7;
	selp.b32 	%r528, %r527, %r526, %p73;
	add.s32 	%r529, %r527, %r522;
	setp.eq.s32 	%p74, %r141, 8;
	selp.b32 	%r530, %r529, %r528, %p74;
	.pragma "used_bytes_mask 4095";
	ld.shared.v4.u32 	{%r531, %r532, %r533, %r534}, [_ZZN3cub18CUB_300001_SM_10006detail4scan16DeviceScanKernelINS2_10policy_hubIiiijN4cuda3std3__44plusIvEEE10Policy1000EPiSC_NS0_13ScanTileStateIiLb1EEES9_NS0_8NullTypeEjiLb0ESF_EEvT0_T1_T2_iT3_T4_T5_E12temp_storage+48];
	add.s32 	%r535, %r529, %r531;
	setp.eq.s32 	%p75, %r141, 9;
	selp.b32 	%r536, %r535, %r530, %p75;
	add.s32 	%r537, %r535, %r532;
	setp.eq.s32 	%p76, %r141, 10;
	selp.b32 	%r538, %r537, %r536, %p76;
	add.s32 	%r539, %r537, %r533;
	setp.eq.s32 	%p77, %r141, 11;
	selp.b32 	%r540, %r539, %r538, %p77;
	setp.lt.u32 	%p78, %r82, 32;
	setp.eq.s32 	%p79, %r252, 0;
	selp.b32 	%r541, 0, %r508, %p79;
	add.s32 	%r542, %r540, %r541;
	selp.b32 	%r543, %r508, %r542, %p78;
	setp.eq.s32 	%p80, %r82, 0;
	selp.b32 	%r1037, 0, %r543, %p80;
	bra.uni 	$L__BB3_94;
$L__BB3_75:
	add.s32 	%r286, %r145, %r144;
	add.s32 	%r287, %r146, %r286;
	add.s32 	%r288, %r147, %r287;
	add.s32 	%r289, %r148, %r288;
	add.s32 	%r290, %r149, %r289;
	add.s32 	%r291, %r150, %r290;
	add.s32 	%r292, %r151, %r291;
	add.s32 	%r293, %r152, %r292;
	add.s32 	%r294, %r153, %r293;
	add.s32 	%r295, %r154, %r294;
	add.s32 	%r296, %r155, %r295;
	add.s32 	%r297, %r156, %r296;
	add.s32 	%r298, %r157, %r297;
	add.s32 	%r299, %r158, %r298;
	add.s32 	%r300, %r159, %r299;
	add.s32 	%r301, %r160, %r300;
	add.s32 	%r302, %r161, %r301;
	add.s32 	%r303, %r162, %r302;
	add.s32 	%r304, %r163, %r303;
	add.s32 	%r305, %r164, %r304;
	add.s32 	%r260, %r165, %r305;
	mov.b32 	%r258, 1;
	mov.b32 	%r283, 0;
	mov.b32 	%r285, -1;
	// begin inline asm
	{  .reg .s32 r0;  .reg .pred p;  shfl.sync.up.b32 r0|p, %r260, %r258, %r283, %r285;  @p add.s32 r0, r0, %r260;  mov.s32 %r256, r0;}
	// end inline asm
	mov.b32 	%r264, 2;
	// begin inline asm
	{  .reg .s32 r0;  .reg .pred p;  shfl.sync.up.b32 r0|p, %r256, %r264, %r283, %r285;  @p add.s32 r0, r0, %r256;  mov.s32 %r262, r0;}
	// end inline asm
	mov.b32 	%r270, 4;
	// begin inline asm
	{  .reg .s32 r0;  .reg .pred p;  shfl.sync.up.b32 r0|p, %r262, %r270, %r283, %r285;  @p add.s32 r0, r0, %r262;  mov.s32 %r268, r0;}
	// end inline asm
	mov.b32 	%r276, 8;
	// begin inline asm
	{  .reg .s32 r0;  .reg .pred p;  shfl.sync.up.b32 r0|p, %r268, %r276, %r283, %r285;  @p add.s32 r0, r0, %r268;  mov.s32 %r274, r0;}
	// end inline asm
	mov.b32 	%r282, 16;
	// begin inline asm
	{  .reg .s32 r0;  .reg .pred p;  shfl.sync.up.b32 r0|p, %r274, %r282, %r283, %r285;  @p add.s32 r0, r0, %r274;  mov.s32 %r280, r0;}
	// end inline asm
	setp.ne.s32 	%p26, %r252, 31;
	@%p26 bra 	$L__BB3_77;
	shl.b32 	%r306, %r141, 2;
	mov.u32 	%r307, _ZZN3cub18CUB_300001_SM_10006detail4scan16DeviceScanKernelINS2_10policy_hubIiiijN4cuda3std3__44plusIvEEE10Policy1000EPiSC_NS0_13ScanTileStateIiLb1EEES9_NS0_8NullTypeEjiLb0ESF_EEvT0_T1_T2_iT3_T4_T5_E12temp_storage;
	add.s32 	%r308, %r307, %r306;
	st.shared.u32 	[%r308+16], %r280;
$L__BB3_77:
	sub.s32 	%r309, %r280, %r260;
	bar.sync 	0;
	ld.shared.v4.u32 	{%r310, %r311, %r312, %r313}, [_ZZN3cub18CUB_300001_SM_10006detail4scan16DeviceScanKernelINS2_10policy_hubIiiijN4cuda3std3__44plusIvEEE10Policy1000EPiSC_NS0_13ScanTileStateIiLb1EEES9_NS0_8NullTypeEjiLb0ESF_EEvT0_T1_T2_iT3_T4_T5_E12temp_storage+16];
	add.s32 	%r314, %r311, %r310;
	setp.eq.s32 	%p27, %r141, 2;
	selp.b32 	%r315, %r314, %r310, %p27;
	add.s32 	%r316, %r314, %r312;
	setp.eq.s32 	%p28, %r141, 3;
	selp.b32 	%r317, %r316, %r315, %p28;
	add.s32 	%r318, %r316, %r313;
	setp.eq.s32 	%p29, %r141, 4;
	selp.b32 	%r319, %r318, %r317, %p29;
	ld.shared.v4.u32 	{%r320, %r321, %r322, %r323}, [_ZZN3cub18CUB_300001_SM_10006detail4scan16DeviceScanKernelINS2_10policy_hubIiiijN4cuda3std3__44plusIvEEE10Policy1000EPiSC_NS0_13ScanTileStateIiLb1EEES9_NS0_8NullTypeEjiLb0ESF_EEvT0_T1_T2_iT3_T4_T5_E12temp_storage+32];
	add.s32 	%r324, %r318, %r320;
	setp.eq.s32 	%p30, %r141, 5;
	selp.b32 	%r325, %r324, %r319, %p30;
	add.s32 	%r326, %r324, %r321;
	setp.eq.s32 	%p31, %r141, 6;
	selp.b32 	%r327, %r326, %r325, %p31;
	add.s32 	%r328, %r326, %r322;
	setp.eq.s32 	%p32, %r141, 7;
	selp.b32 	%r329, %r328, %r327, %p32;
	add.s32 	%r330, %r328, %r323;
	setp.eq.s32 	%p33, %r141, 8;
	selp.b32 	%r331, %r330, %r329, %p33;
	ld.shared.v4.u32 	{%r332, %r333, %r334, %r335}, [_ZZN3cub18CUB_300001_SM_10006detail4scan16DeviceScanKernelINS2_10policy_hubIiiijN4cuda3std3__44plusIvEEE10Policy1000EPiSC_NS0_13ScanTileStateIiLb1EEES9_NS0_8NullTypeEjiLb0ESF_EEvT0_T1_T2_iT3_T4_T5_E12temp_storage+48];
	add.s32 	%r336, %r330, %r332;
	setp.eq.s32 	%p34, %r141, 9;
	selp.b32 	%r337, %r336, %r331, %p34;
	add.s32 	%r338, %r336, %r333;
	setp.eq.s32 	%p35, %r141, 10;
	selp.b32 	%r339, %r338, %r337, %p35;
	add.s32 	%r340, %r338, %r334;
	setp.eq.s32 	%p36, %r141, 11;
	selp.b32 	%r341, %r340, %r339, %p36;
	add.s32 	%r171, %r340, %r335;
	setp.gt.u32 	%p37, %r82, 31;
	setp.lt.u32 	%p38, %r82, 32;
	setp.eq.s32 	%p39, %r252, 0;
	selp.b32 	%r342, 0, %r309, %p39;
	add.s32 	%r1036, %r341, %r342;
	selp.b32 	%r173, %r309, %r1036, %p38;
	@%p37 bra 	$L__BB3_93;
	setp.ne.s32 	%p40, %r82, 0;
	mul.wide.s32 	%rd17, %r986, 8;
	add.s64 	%rd9, %rd2, %rd17;
	@%p40 bra 	$L__BB3_80;
	st.shared.u32 	[_ZZN3cub18CUB_300001_SM_10006detail4scan16DeviceScanKernelINS2_10policy_hubIiiijN4cuda3std3__44plusIvEEE10Policy1000EPiSC_NS0_13ScanTileStateIiLb1EEES9_NS0_8NullTypeEjiLb0ESF_EEvT0_T1_T2_iT3_T4_T5_E12temp_storage+12], %r171;
	add.s64 	%rd18, %rd9, 256;
	mov.b32 	%r343, 100;
	// begin inline asm
	st.relaxed.gpu.v2.u32 [%rd18], {%r343, %r171};
	// end inline asm
$L__BB3_80:
	not.b32 	%r349, %r82;
	add.s32 	%r1031, %r986, %r349;
	mov.b32 	%r345, 830;
	// begin inline asm
	nanosleep.u32 %r345;
	// end inline asm
	mul.wide.s32 	%rd20, %r1031, 8;
	add.s64 	%rd21, %rd2, %rd20;
	add.s64 	%rd19, %rd21, 256;
	// begin inline asm
	ld.relaxed.gpu.v2.u32 {%r1033, %r1025}, [%rd19];
	// end inline asm
	mov.b32 	%r1026, 952;
$L__BB3_81:
	setp.eq.s32 	%p41, %r1033, 99;
	mov.b32 	%r350, -1;
	vote.sync.any.pred 	%p42, %p41, %r350;
	not.pred 	%p43, %p42;
	@%p43 bra 	$L__BB3_83;
	mul.lo.s32 	%r453, %r986, 16807;
	and.b32  	%r986, %r453, 2147483647;
	add.s32 	%r454, %r1026, 1;
	rem.u32 	%r450, %r986, %r454;
	// begin inline asm
	nanosleep.u32 %r450;
	// end inline asm
	shr.u32 	%r1026, %r1026, 1;
	// begin inline asm
	ld.relaxed.gpu.v2.u32 {%r1033, %r1025}, [%rd19];
	// end inline asm
	bra.uni 	$L__BB3_81;
$L__BB3_83:
	setp.eq.s32 	%p44, %r1033, 101;
	mov.b32 	%r377, -1;
	vote.sync.ballot.b32 	%r379, %p44, %r377;
	// begin inline asm
	mov.u32 %r352, %lanemask_ge;
	// end inline asm
	and.b32  	%r380, %r379, %r352;
	or.b32  	%r381, %r380, -2147483648;
	add.s32 	%r382, %r381, -1;
	not.b32 	%r383, %r381;
	and.b32  	%r384, %r383, %r382;
	popc.b32 	%r356, %r384;
	mov.b32 	%r355, 1;
	// begin inline asm
	shfl.sync.down.b32 %r353, %r1025, %r355, %r356, %r377;
	// end inline asm
	setp.lt.s32 	%p46, %r252, %r356;
	selp.b32 	%r385, %r353, 0, %p46;
	add.s32 	%r359, %r385, %r1025;
	mov.b32 	%r360, 2;
	// begin inline asm
	shfl.sync.down.b32 %r358, %r359, %r360, %r356, %r377;
	// end inline asm
	add.s32 	%r386, %r252, 2;
	setp.gt.s32 	%p47, %r386, %r356;
	selp.b32 	%r387, 0, %r358, %p47;
	add.s32 	%r364, %r359, %r387;
	mov.b32 	%r365, 4;
	// begin inline asm
	shfl.sync.down.b32 %r363, %r364, %r365, %r356, %r377;
	// end inline asm
	add.s32 	%r388, %r252, 4;
	setp.gt.s32 	%p48, %r388, %r356;
	selp.b32 	%r389, 0, %r363, %p48;
	add.s32 	%r369, %r364, %r389;
	mov.b32 	%r370, 8;
	// begin inline asm
	shfl.sync.down.b32 %r368, %r369, %r370, %r356, %r377;
	// end inline asm
	add.s32 	%r390, %r252, 8;
	setp.gt.s32 	%p49, %r390, %r356;
	selp.b32 	%r391, 0, %r368, %p49;
	add.s32 	%r374, %r369, %r391;
	mov.b32 	%r375, 16;
	// begin inline asm
	shfl.sync.down.b32 %r373, %r374, %r375, %r356, %r377;
	// end inline asm
	add.s32 	%r392, %r252, 16;
	setp.gt.s32 	%p50, %r392, %r356;
	selp.b32 	%r393, 0, %r373, %p50;
	add.s32 	%r1029, %r374, %r393;
	add.s64 	%rd10, %rd2, 256;
	mov.b32 	%r1027, 952;
$L__BB3_84:
	setp.ne.s32 	%p51, %r1033, 101;
	mov.b32 	%r394, -1;
	vote.sync.all.pred 	%p52, %p51, %r394;
	not.pred 	%p53, %p52;
	@%p53 bra 	$L__BB3_89;
	shr.u32 	%r1027, %r1027, 1;
	mul.wide.s32 	%rd24, %r1031, 8;
	add.s64 	%rd25, %rd10, %rd24;
	add.s64 	%rd23, %rd25, -256;
	// begin inline asm
	ld.relaxed.gpu.v2.u32 {%r1033, %r1034}, [%rd23];
	// end inline asm
	mov.u32 	%r1035, %r1027;
$L__BB3_86:
	setp.eq.s32 	%p57, %r1033, 99;
	mov.b32 	%r402, -1;
	vote.sync.any.pred 	%p58, %p57, %r402;
	not.pred 	%p59, %p58;
	@%p59 bra 	$L__BB3_88;
	mul.lo.s32 	%r448, %r986, 16807;
	and.b32  	%r986, %r448, 2147483647;
	add.s32 	%r449, %r1035, 1;
	rem.u32 	%r445, %r986, %r449;
	// begin inline asm
	nanosleep.u32 %r445;
	// end inline asm
	shr.u32 	%r1035, %r1035, 1;
	// begin inline asm
	ld.relaxed.gpu.v2.u32 {%r1033, %r1034}, [%rd23];
	// end inline asm
	bra.uni 	$L__BB3_86;
$L__BB3_88:
	setp.eq.s32 	%p60, %r1033, 101;
	mov.b32 	%r428, -1;
	vote.sync.ballot.b32 	%r429, %p60, %r428;
	and.b32  	%r430, %r429, %r352;
	or.b32  	%r431, %r430, -2147483648;
	add.s32 	%r432, %r431, -1;
	not.b32 	%r433, %r431;
	and.b32  	%r434, %r433, %r432;
	popc.b32 	%r407, %r434;
	mov.b32 	%r406, 1;
	// begin inline asm
	shfl.sync.down.b32 %r404, %r1034, %r406, %r407, %r428;
	// end inline asm
	setp.lt.s32 	%p62, %r252, %r407;
	selp.b32 	%r435, %r404, 0, %p62;
	add.s32 	%r410, %r435, %r1034;
	mov.b32 	%r411, 2;
	// begin inline asm
	shfl.sync.down.b32 %r409, %r410, %r411, %r407, %r428;
	// end inline asm
	add.s32 	%r436, %r252, 2;
	setp.gt.s32 	%p63, %r436, %r407;
	selp.b32 	%r437, 0, %r409, %p63;
	add.s32 	%r415, %r410, %r437;
	mov.b32 	%r416, 4;
	// begin inline asm
	shfl.sync.down.b32 %r414, %r415, %r416, %r407, %r428;
	// end inline asm
	add.s32 	%r438, %r252, 4;
	setp.gt.s32 	%p64, %r438, %r407;
	selp.b32 	%r439, 0, %r414, %p64;
	add.s32 	%r420, %r415, %r439;
	mov.b32 	%r421, 8;
	// begin inline asm
	shfl.sync.down.b32 %r419, %r420, %r421, %r407, %r428;
	// end inline asm
	add.s32 	%r440, %r252, 8;
	setp.gt.s32 	%p65, %r440, %r407;
	selp.b32 	%r441, 0, %r419, %p65;
	add.s32 	%r425, %r420, %r441;
	mov.b32 	%r426, 16;
	// begin inline asm
	shfl.sync.down.b32 %r424, %r425, %r426, %r407, %r428;
	// end inline asm
	add.s32 	%r442, %r252, 16;
	setp.gt.s32 	%p66, %r442, %r407;
	selp.b32 	%r443, 0, %r424, %p66;
	add.s32 	%r444, %r443, %r1029;
	add.s32 	%r1029, %r444, %r425;
	add.s32 	%r1031, %r1031, -32;
	bra.uni 	$L__BB3_84;
$L__BB3_89:
	@%p40 bra 	$L__BB3_91;
	add.s32 	%r397, %r1029, %r171;
	add.s64 	%rd22, %rd9, 256;
	mov.b32 	%r396, 101;
	// begin inline asm
	st.relaxed.gpu.v2.u32 [%rd22], {%r396, %r397};
	// end inline asm
	st.shared.u32 	[_ZZN3cub18CUB_300001_SM_10006detail4scan16DeviceScanKernelINS2_10policy_hubIiiijN4cuda3std3__44plusIvEEE10Policy1000EPiSC_NS0_13ScanTileStateIiLb1EEES9_NS0_8NullTypeEjiLb0ESF_EEvT0_T1_T2_iT3_T4_T5_E12temp_storage+4], %r1029;
	st.shared.u32 	[_ZZN3cub18CUB_300001_SM_10006detail4scan16DeviceScanKernelINS2_10policy_hubIiiijN4cuda3std3__44plusIvEEE10Policy1000EPiSC_NS0_13ScanTileStateIiLb1EEES9_NS0_8NullTypeEjiLb0ESF_EEvT0_T1_T2_iT3_T4_T5_E12temp_storage+8], %r397;
$L__BB3_91:
	setp.ne.s32 	%p55, %r252, 0;
	mov.u32 	%r1036, %r173;
	@%p55 bra 	$L__BB3_93;
	st.shared.u32 	[_ZZN3cub18CUB_300001_SM_10006detail4scan16DeviceScanKernelINS2_10policy_hubIiiijN4cuda3std3__44plusIvEEE10Policy1000EPiSC_NS0_13ScanTileStateIiLb1EEES9_NS0_8NullTypeEjiLb0ESF_EEvT0_T1_T2_iT3_T4_T5_E12temp_storage+76], %r1029;
	mov.u32 	%r1036, %r1029;
$L__BB3_93:
	bar.sync 	0;
	setp.eq.s32 	%p56, %r82, 0;
	ld.shared.u32 	%r398, [_ZZN3cub18CUB_300001_SM_10006detail4scan16DeviceScanKernelINS2_10policy_hubIiiijN4cuda3std3__44plusIvEEE10Policy1000EPiSC_NS0_13ScanTileStateIiLb1EEES9_NS0_8NullTypeEjiLb0ESF_EEvT0_T1_T2_iT3_T4_T5_E12temp_storage+76];
	selp.b32 	%r399, 0, %r398, %p56;
	add.s32 	%r1037, %r399, %r1036;
$L__BB3_94:
	add.s32 	%r544, %r1037, %r144;
	add.s32 	%r545, %r145, %r544;
	add.s32 	%r546, %r146, %r545;
	add.s32 	%r547, %r147, %r546;
	add.s32 	%r548, %r148, %r547;
	add.s32 	%r549, %r149, %r548;
	add.s32 	%r550, %r150, %r549;
	add.s32 	%r551, %r151, %r550;
	add.s32 	%r552, %r152, %r551;
	add.s32 	%r553, %r153, %r552;
	add.s32 	%r554, %r154, %r553;
	add.s32 	%r555, %r155, %r554;
	add.s32 	%r556, %r156, %r555;
	add.s32 	%r557, %r157, %r556;
	add.s32 	%r558, %r158, %r557;
	add.s32 	%r559, %r159, %r558;
	add.s32 	%r560, %r160, %r559;
	add.s32 	%r561, %r161, %r560;
	add.s32 	%r562, %r162, %r561;
	add.s32 	%r563, %r163, %r562;
	add.s32 	%r564, %r164, %r563;
	add.s32 	%r565, %r165, %r564;
	bar.sync 	0;
	st.shared.v2.u32 	[%r143], {%r544, %r545};
	st.shared.v2.u32 	[%r143+8], {%r546, %r547};
	st.shared.v2.u32 	[%r143+16], {%r548, %r549};
	st.shared.v2.u32 	[%r143+24], {%r550, %r551};
	st.shared.v2.u32 	[%r143+32], {%r552, %r553};
	st.shared.v2.u32 	[%r143+40], {%r554, %r555};
	st.shared.v2.u32 	[%r143+48], {%r556, %r557};
	st.shared.v2.u32 	[%r143+56], {%r558, %r559};
	st.shared.v2.u32 	[%r143+64], {%r560, %r561};
	st.shared.v2.u32 	[%r143+72], {%r562, %r563};
	st.shared.v2.u32 	[%r143+80], {%r564, %r565};
	bar.warp.sync 	-1;
	ld.shared.u32 	%r212, [%r142];
	ld.shared.u32 	%r213, [%r142+128];
	ld.shared.u32 	%r214, [%r142+256];
	ld.shared.u32 	%r215, [%r142+384];
	ld.shared.u32 	%r216, [%r142+512];
	ld.shared.u32 	%r217, [%r142+640];
	ld.shared.u32 	%r218, [%r142+768];
	ld.shared.u32 	%r219, [%r142+896];
	ld.shared.u32 	%r220, [%r142+1024];
	ld.shared.u32 	%r221, [%r142+1152];
	ld.shared.u32 	%r222, [%r142+1280];
	ld.shared.u32 	%r223, [%r142+1408];
	ld.shared.u32 	%r224, [%r142+1536];
	ld.shared.u32 	%r225, [%r142+1664];
	ld.shared.u32 	%r226, [%r142+1792];
	ld.shared.u32 	%r227, [%r142+1920];
	ld.shared.u32 	%r228, [%r142+2048];
	ld.shared.u32 	%r229, [%r142+2176];
	ld.shared.u32 	%r230, [%r142+2304];
	ld.shared.u32 	%r231, [%r142+2432];
	ld.shared.u32 	%r232, [%r142+2560];
	ld.shared.u32 	%r233, [%r142+2688];
	setp.ne.s32 	%p81, %r82, 0;
	@%p81 bra 	$L__BB3_96;
	st.volatile.shared.u32 	[_ZZN3cub18CUB_300001_SM_10006detail4scan16DeviceScanKernelINS2_10policy_hubIiiijN4cuda3std3__44plusIvEEE10Policy1000EPiSC_NS0_13ScanTileStateIiLb1EEES9_NS0_8NullTypeEjiLb0ESF_EEvT0_T1_T2_iT3_T4_T5_E12temp_storage+33792], %r3;
$L__BB3_96:
	ld.param.u32 	%r985, [_ZN3cub18CUB_300001_SM_10006detail4scan16DeviceScanKernelINS2_10policy_hubIiiijN4cuda3std3__44plusIvEEE10Policy1000EPiSC_NS0_13ScanTileStateIiLb1EEES9_NS0_8NullTypeEjiLb0ESF_EEvT0_T1_T2_iT3_T4_T5__param_3];
	ld.param.u64 	%rd56, [_ZN3cub18CUB_300001_SM_10006detail4scan16DeviceScanKernelINS2_10policy_hubIiiijN4cuda3std3__44plusIvEEE10Policy1000EPiSC_NS0_13ScanTileStateIiLb1EEES9_NS0_8NullTypeEjiLb0ESF_EEvT0_T1_T2_iT3_T4_T5__param_1];
	bar.sync 	0;
	ld.volatile.shared.u32 	%r234, [_ZZN3cub18CUB_300001_SM_10006detail4scan16DeviceScanKernelINS2_10policy_hubIiiijN4cuda3std3__44plusIvEEE10Policy1000EPiSC_NS0_13ScanTileStateIiLb1EEES9_NS0_8NullTypeEjiLb0ESF_EEvT0_T1_T2_iT3_T4_T5_E12temp_storage+33792];
	setp.ge.s32 	%p82, %r84, %r234;
	cvt.u64.u32 	%rd32, %r84;
	mov.u32 	%r566, %ctaid.x;
	add.s32 	%r567, %r985, %r566;
	mul.lo.s32 	%r568, %r567, 8448;
	cvt.u64.u32 	%rd33, %r568;
	add.s64 	%rd34, %rd32, %rd33;
	cvta.to.global.u64 	%rd35, %rd56;
	shl.b64 	%rd36, %rd34, 2;
	add.s64 	%rd11, %rd35, %rd36;
	@%p82 bra 	$L__BB3_98;
	st.global.u32 	[%rd11], %r212;
$L__BB3_98:
	mov.u32 	%r569, %tid.x;
	and.b32  	%r570, %r569, 992;
	mul.lo.s32 	%r571, %r570, 22;
	and.b32  	%r572, %r569, 31;
	or.b32  	%r573, %r571, %r572;
	or.b32  	%r574, %r573, 32;
	setp.ge.s32 	%p83, %r574, %r234;
	@%p83 bra 	$L__BB3_100;
	st.global.u32 	[%rd11+128], %r213;
$L__BB3_100:
	setp.ge.s32 	%p84, %r89, %r234;
	@%p84 bra 	$L__BB3_102;
	st.global.u32 	[%rd11+256], %r214;
$L__BB3_102:
	setp.ge.s32 	%p85, %r92, %r234;
	@%p85 bra 	$L__BB3_104;
	st.global.u32 	[%rd11+384], %r215;
$L__BB3_104:
	setp.ge.s32 	%p86, %r95, %r234;
	@%p86 bra 	$L__BB3_106;
	st.global.u32 	[%rd11+512], %r216;
$L__BB3_106:
	add.s32 	%r580, %r573, 160;
	setp.ge.s32 	%p87, %r580, %r234;
	@%p87 bra 	$L__BB3_108;
	st.global.u32 	[%rd11+640], %r217;
$L__BB3_108:
	add.s32 	%r586, %r573, 192;
	setp.ge.s32 	%p88, %r586, %r234;
	@%p88 bra 	$L__BB3_110;
	st.global.u32 	[%rd11+768], %r218;
$L__BB3_110:
	setp.ge.s32 	%p89, %r102, %r234;
	@%p89 bra 	$L__BB3_112;
	st.global.u32 	[%rd11+896], %r219;
$L__BB3_112:
	add.s32 	%r592, %r573, 256;
	setp.ge.s32 	%p90, %r592, %r234;
	@%p90 bra 	$L__BB3_114;
	st.global.u32 	[%rd11+1024], %r220;
$L__BB3_114:
	add.s32 	%r598, %r573, 288;
	setp.ge.s32 	%p91, %r598, %r234;
	@%p91 bra 	$L__BB3_116;
	st.global.u32 	[%rd11+1152], %r221;
$L__BB3_116:
	add.s32 	%r604, %r573, 320;
	setp.ge.s32 	%p92, %r604, %r234;
	@%p92 bra 	$L__BB3_118;
	st.global.u32 	[%rd11+1280], %r222;
$L__BB3_118:
	setp.ge.s32 	%p93, %r111, %r234;
	@%p93 bra 	$L__BB3_120;
	st.global.u32 	[%rd11+1408], %r223;
$L__BB3_120:
	setp.ge.s32 	%p94, %r114, %r234;
	@%p94 bra 	$L__BB3_122;
	st.global.u32 	[%rd11+1536], %r224;
$L__BB3_122:
	setp.ge.s32 	%p95, %r117, %r234;
	@%p95 bra 	$L__BB3_124;
	st.global.u32 	[%rd11+1664], %r225;
$L__BB3_124:
	setp.ge.s32 	%p96, %r120, %r234;
	@%p96 bra 	$L__BB3_126;
	st.global.u32 	[%rd11+1792], %r226;
$L__BB3_126:
	add.s32 	%r610, %r573, 480;
	setp.ge.s32 	%p97, %r610, %r234;
	@%p97 bra 	$L__BB3_128;
	st.global.u32 	[%rd11+1920], %r227;
$L__BB3_128:
	setp.ge.s32 	%p98, %r125, %r234;
	@%p98 bra 	$L__BB3_130;
	st.global.u32 	[%rd11+2048], %r228;
$L__BB3_130:
	add.s32 	%r616, %r573, 544;
	setp.ge.s32 	%p99, %r616, %r234;
	@%p99 bra 	$L__BB3_132;
	st.global.u32 	[%rd11+2176], %r229;
$L__BB3_132:
	add.s32 	%r622, %r573, 576;
	setp.ge.s32 	%p100, %r622, %r234;
	@%p100 bra 	$L__BB3_134;
	st.global.u32 	[%rd11+2304], %r230;
$L__BB3_134:
	setp.ge.s32 	%p101, %r132, %r234;
	@%p101 bra 	$L__BB3_136;
	st.global.u32 	[%rd11+2432], %r231;
$L__BB3_136:
	add.s32 	%r628, %r573, 640;
	setp.ge.s32 	%p102, %r628, %r234;
	@%p102 bra 	$L__BB3_138;
	st.global.u32 	[%rd11+2560], %r232;
$L__BB3_138:
	setp.ge.s32 	%p103, %r137, %r234;
	@%p103 bra 	$L__BB3_140;
	st.global.u32 	[%rd11+2688], %r233;
$L__BB3_140:
	ret;

}


// ===== COMPILED SASS (sm_100) =====

	.target	sm_100

	.elftype	@"ET_EXEC"


//--------------------- .note.nv.tkinfo           --------------------------
	.section	.note.nv.tkinfo,"",@"SHT_NOTE"
	.sectionflags	@"SHF_NOTE_NV_TKINFO"
	.tkinfo
        /*0018*/ 	.word	0x00000002
        /*0030*/ 	.string	""
        /*0030*/ 	.string	"ptxas"
        /*0030*/ 	.string	"Cuda compilation tools, release 13.0, V13.0.88"
        /*0030*/ 	.string	"Build cuda_13.0.r13.0/compiler.36424714_0"
        /*0030*/ 	.string	"-arch sm_100 -m 64 "



//--------------------- .note.nv.cuinfo           --------------------------
	.section	.note.nv.cuinfo,"",@"SHT_NOTE"
	.sectionflags	@"SHF_NOTE_NV_CUINFO"
        /*0018*/ 	.short	0x0002
        /*001a*/ 	.short	0x0064
        /*001c*/ 	.short	0x0082
	.zero		2


//--------------------- .nv.info                  --------------------------
	.section	.nv.info,"",@"SHT_CUDA_INFO"
	.align	4


	//----- nvinfo : EIATTR_REGCOUNT
	.align		4
        /*0000*/ 	.byte	0x04, 0x2f
        /*0002*/ 	.short	(.L_30 - .L_29)
	.align		4
.L_29:
        /*0004*/ 	.word	index@(_Z30prefixSumGPUSingleThreadKernelPii)
        /*0008*/ 	.word	0x00000020


	//----- nvinfo : EIATTR_FRAME_SIZE
	.align		4
.L_30:
        /*000c*/ 	.byte	0x04, 0x11
        /*000e*/ 	.short	(.L_32 - .L_31)
	.align		4
.L_31:
        /*0010*/ 	.word	index@(_Z30prefixSumGPUSingleThreadKernelPii)
        /*0014*/ 	.word	0x00000000


	//----- nvinfo : EIATTR_REGCOUNT
	.align		4
.L_32:
        /*0018*/ 	.byte	0x04, 0x2f
        /*001a*/ 	.short	(.L_34 - .L_33)
	.align		4
.L_33:
        /*001c*/ 	.word	index@(_ZN3cub18CUB_300001_SM_10006detail11EmptyKernelIvEEvv)
        /*0020*/ 	.word	0x00000004


	//----- nvinfo : EIATTR_FRAME_SIZE
	.align		4
.L_34:
        /*0024*/ 	.byte	0x04, 0x11
        /*0026*/ 	.short	(.L_36 - .L_35)
	.align		4
.L_35:
        /*0028*/ 	.word	index@(_ZN3cub18CUB_300001_SM_10006detail11EmptyKernelIvEEvv)
        /*002c*/ 	.word	0x00000000


	//----- nvinfo : EIATTR_REGCOUNT
	.align		4
.L_36:
        /*0030*/ 	.byte	0x04, 0x2f
        /*0032*/ 	.short	(.L_38 - .L_37)
	.align		4
.L_37:
        /*0034*/ 	.word	index@(_ZN3cub18CUB_300001_SM_10006detail4scan20DeviceScanInitKernelINS0_13ScanTileStateIiLb1EEEEEvT_i)
        /*0038*/ 	.word	0x00000008


	//----- nvinfo : EIATTR_FRAME_SIZE
	.align		4
.L_38:
        /*003c*/ 	.byte	0x04, 0x11
        /*003e*/ 	.short	(.L_40 - .L_39)
	.align		4
.L_39:
        /*0040*/ 	.word	index@(_ZN3cub18CUB_300001_SM_10006detail4scan20DeviceScanInitKernelINS0_13ScanTileStateIiLb1EEEEEvT_i)
        /*0044*/ 	.word	0x00000000


	//----- nvinfo : EIATTR_REGCOUNT
	.align		4
.L_40:
        /*0048*/ 	.byte	0x04, 0x2f
        /*004a*/ 	.short	(.L_42 - .L_41)
	.align		4
.L_41:
        /*004c*/ 	.word	index@(_ZN3cub18CUB_300001_SM_10006detail4scan16DeviceScanKernelINS2_10policy_hubIiiijN4cuda3std3__44plusIvEEE10Policy1000EPiSC_NS0_13ScanTileStateIiLb1EEES9_NS0_8NullTypeEjiLb0ESF_EEvT0_T1_T2_iT3_T4_T5_)
        /*0050*/ 	.word	0x00000038


	//----- nvinfo : EIATTR_FRAME_SIZE
	.align		4
.L_42:
        /*0054*/ 	.byte	0x04, 0x11
        /*0056*/ 	.short	(.L_44 - .L_43)
	.align		4
.L_43:
        /*0058*/ 	.word	index@(_ZN3cub18CUB_300001_SM_10006detail4scan16DeviceScanKernelINS2_10policy_hubIiiijN4cuda3std3__44plusIvEEE10Policy1000EPiSC_NS0_13ScanTileStateIiLb1EEES9_NS0_8NullTypeEjiLb0ESF_EEvT0_T1_T2_iT3_T4_T5_)
        /*005c*/ 	.word	0x00000000


	//----- nvinfo : EIATTR_MIN_STACK_SIZE
	.align		4
.L_44:
        /*0060*/ 	.byte	0x04, 0x12
        /*0062*/ 	.short	(.L_46 - .L_45)
	.align		4
.L_45:
        /*0064*/ 	.word	index@(_ZN3cub18CUB_300001_SM_10006detail4scan16DeviceScanKernelINS2_10policy_hubIiiijN4cuda3std3__44plusIvEEE10Policy1000EPiSC_NS0_13ScanTileStateIiLb1EEES9_NS0_8NullTypeEjiLb0ESF_EEvT0_T1_T2_iT3_T4_T5_)
        /*0068*/ 	.word	0x00000000


	//----- nvinfo : EIATTR_MIN_STACK_SIZE
	.align		4
.L_46:
        /*006c*/ 	.byte	0x04, 0x12
        /*006e*/ 	.short	(.L_48 - .L_47)
	.align		4
.L_47:
        /*0070*/ 	.word	index@(_ZN3cub18CUB_300001_SM_10006detail4scan20DeviceScanInitKernelINS0_13ScanTileStateIiLb1EEEEEvT_i)
        /*0074*/ 	.word	0x00000000


	//----- nvinfo : EIATTR_MIN_STACK_SIZE
	.align		4
.L_48:
        /*0078*/ 	.byte	0x04, 0x12
        /*007a*/ 	.short	(.L_50 - .L_49)
	.align		4
.L_49:
        /*007c*/ 	.word	index@(_ZN3cub18CUB_300001_SM_10006detail11EmptyKernelIvEEvv)
        /*0080*/ 	.word	0x00000000


	//----- nvinfo : EIATTR_MIN_STACK_SIZE
	.align		4
.L_50:
        /*0084*/ 	.byte	0x04, 0x12
        /*0086*/ 	.short	(.L_52 - .L_51)
	.align		4
.L_51:
        /*0088*/ 	.word	index@(_Z30prefixSumGPUSingleThreadKernelPii)
        /*008c*/ 	.word	0x00000000
.L_52:


//--------------------- .nv.compat                --------------------------
	.section	.nv.compat,"",@"SHT_CUDA_COMPAT_INFO"
	.align	4
        /*0000*/ 	.byte	0x02, 0x09, 0x00, 0x00, 0x02, 0x02, 0x01, 0x00, 0x02, 0x05, 0x05, 0x00, 0x03, 0x07, 0x01, 0x01
        /*0010*/ 	.byte	0x02, 0x03, 0x00, 0x00, 0x02, 0x06, 0x01, 0x00, 0x04, 0x0b, 0x08, 0x00, 0x09, 0x00, 0x00, 0x00
        /*0020*/ 	.byte	0x00, 0x00, 0x00, 0x00


//--------------------- .nv.info._ZN3cub18CUB_300001_SM_10006detail4scan16DeviceScanKernelINS2_10policy_hubIiiijN4cuda3std3__44plusIvEEE10Policy1000EPiSC_NS0_13ScanTileStateIiLb1EEES9_NS0_8NullTypeEjiLb0ESF_EEvT0_T1_T2_iT3_T4_T5_ --------------------------
	.section	.nv.info._ZN3cub18CUB_300001_SM_10006detail4scan16DeviceScanKernelINS2_10policy_hubIiiijN4cuda3std3__44plusIvEEE10Policy1000EPiSC_NS0_13ScanTileStateIiLb1EEES9_NS0_8NullTypeEjiLb0ESF_EEvT0_T1_T2_iT3_T4_T5_,"",@"SHT_CUDA_INFO"
	.sectionflags	@""
	.align	4


	//----- nvinfo : EIATTR_CUDA_API_VERSION
	.align		4
        /*0000*/ 	.byte	0x04, 0x37
        /*0002*/ 	.short	(.L_54 - .L_53)
.L_53:
        /*0004*/ 	.word	0x00000082


	//----- nvinfo : EIATTR_KPARAM_INFO
	.align		4
.L_54:
        /*0008*/ 	.byte	0x04, 0x17
        /*000a*/ 	.short	(.L_56 - .L_55)
.L_55:
        /*000c*/ 	.word	0x00000000
        /*0010*/ 	.short	0x0006
        /*0012*/ 	.short	0x0020
        /*0014*/ 	.byte	0x00, 0xf0, 0x11, 0x00


	//----- nvinfo : EIATTR_KPARAM_INFO
	.align		4
.L_56:
        /*0018*/ 	.byte	0x04, 0x17
        /*001a*/ 	.short	(.L_58 - .L_57)
.L_57:
        /*001c*/ 	.word	0x00000000
        /*0020*/ 	.short	0x0005
        /*0022*/ 	.short	0x001d
        /*0024*/ 	.byte	0x00, 0xf0, 0x05, 0x00


	//----- nvinfo : EIATTR_KPARAM_INFO
	.align		4
.L_58:
        /*0028*/ 	.byte	0x04, 0x17
        /*002a*/ 	.short	(.L_60 - .L_59)
.L_59:
        /*002c*/ 	.word	0x00000000
        /*0030*/ 	.short	0x0004
        /*0032*/ 	.short	0x001c
        /*0034*/ 	.byte	0x00, 0xf0, 0x05, 0x00


	//----- nvinfo : EIATTR_KPARAM_INFO
	.align		4
.L_60:
        /*0038*/ 	.byte	0x04, 0x17
        /*003a*/ 	.short	(.L_62 - .L_61)
.L_61:
        /*003c*/ 	.word	0x00000000
        /*0040*/ 	.short	0x0003
        /*0042*/ 	.short	0x0018
        /*0044*/ 	.byte	0x00, 0xf0, 0x11, 0x00


	//----- nvinfo : EIATTR_KPARAM_INFO
	.align		4
.L_62:
        /*0048*/ 	.byte	0x04, 0x17
        /*004a*/ 	.short	(.L_64 - .L_63)
.L_63:
        /*004c*/ 	.word	0x00000000
        /*0050*/ 	.short	0x0002
        /*0052*/ 	.short	0x0010
        /*0054*/ 	.byte	0x00, 0xf0, 0x21, 0x00


	//----- nvinfo : EIATTR_KPARAM_INFO
	.align		4
.L_64:
        /*0058*/ 	.byte	0x04, 0x17
        /*005a*/ 	.short	(.L_66 - .L_65)
.L_65:
        /*005c*/ 	.word	0x00000000
        /*0060*/ 	.short	0x0001
        /*0062*/ 	.short	0x0008
        /*0064*/ 	.byte	0x00, 0xf5, 0x21, 0x00


	//----- nvinfo : EIATTR_KPARAM_INFO
	.align		4
.L_66:
        /*0068*/ 	.byte	0x04, 0x17
        /*006a*/ 	.short	(.L_68 - .L_67)
.L_67:
        /*006c*/ 	.word	0x00000000
        /*0070*/ 	.short	0x0000
        /*0072*/ 	.short	0x0000
        /*0074*/ 	.byte	0x00, 0xf5, 0x21, 0x00


	//----- nvinfo : EIATTR_SPARSE_MMA_MASK
	.align		4
.L_68:
        /*0078*/ 	.byte	0x03, 0x50
        /*007a*/ 	.short	0x0000


	//----- nvinfo : EIATTR_MAXREG_COUNT
	.align		4
        /*007c*/ 	.byte	0x03, 0x1b
        /*007e*/ 	.short	0x00a8


	//----- nvinfo : EIATTR_NUM_BARRIERS
	.align		4
        /*0080*/ 	.byte	0x02, 0x4c
        /*0082*/ 	.byte	0x01
	.zero		1


	//----- nvinfo : EIATTR_MERCURY_ISA_VERSION
	.align		4
        /*0084*/ 	.byte	0x03, 0x5f
        /*0086*/ 	.short	0x0101


	//----- nvinfo : EIATTR_UNUSED_LOAD_BYTE_OFFSET
	.align		4
        /*0088*/ 	.byte	0x04, 0x44
        /*008a*/ 	.short	(.L_70 - .L_69)


	//   ....[0]....
.L_69:
        /*008c*/ 	.word	0x000029a0
        /*0090*/ 	.word	0x00000fff


	//----- nvinfo : EIATTR_COOP_GROUP_MASK_REGIDS
	.align		4
.L_70:
        /*0094*/ 	.byte	0x04, 0x29
        /*0096*/ 	.short	(.L_72 - .L_71)


	//   ....[0]....
.L_71:
        /*0098*/ 	.word	0xffffffff


	//   ....[1]....
        /*009c*/ 	.word	0xffffffff


	//   ....[2]....
        /*00a0*/ 	.word	0xffffffff


	//   ....[3]....
        /*00a4*/ 	.word	0xffffffff


	//   ....[4]....
        /*00a8*/ 	.word	0xffffffff


	//   ....[5]....
        /*00ac*/ 	.word	0xffffffff


	//   ....[6]....
        /*00b0*/ 	.word	0xffffffff


	//   ....[7]....
        /*00b4*/ 	.word	0xffffffff


	//   ....[8]....
        /*00b8*/ 	.word	0xffffffff


	//   ....[9]....
        /*00bc*/ 	.word	0xffffffff


	//   ....[10]....
        /*00c0*/ 	.word	0xffffffff


	//   ....[11]....
        /*00c4*/ 	.word	0xffffffff


	//   ....[12]....
        /*00c8*/ 	.word	0xffffffff


	//   ....[13]....
        /*00cc*/ 	.word	0xffffffff


	//   ....[14]....
        /*00d0*/ 	.word	0xffffffff


	//   ....[15]....
        /*00d4*/ 	.word	0xffffffff


	//   ....[16]....
        /*00d8*/ 	.word	0xffffffff


	//   ....[17]....
        /*00dc*/ 	.word	0xffffffff


	//   ....[18]....
        /*00e0*/ 	.word	0xffffffff


	//   ....[19]....
        /*00e4*/ 	.word	0xffffffff


	//   ....[20]....
        /*00e8*/ 	.word	0xffffffff


	//   ....[21]....
        /*00ec*/ 	.word	0xffffffff


	//   ....[22]....
        /*00f0*/ 	.word	0xffffffff


	//   ....[23]....
        /*00f4*/ 	.word	0xffffffff


	//   ....[24]....
        /*00f8*/ 	.word	0xffffffff


	//   ....[25]....
        /*00fc*/ 	.word	0xffffffff


	//   ....[26]....
        /*0100*/ 	.word	0xffffffff


	//   ....[27]....
        /*0104*/ 	.word	0xffffffff


	//   ....[28]....
        /*0108*/ 	.word	0xffffffff


	//   ....[29]....
        /*010c*/ 	.word	0xffffffff


	//   ....[30]....
        /*0110*/ 	.word	0xffffffff


	//   ....[31]....
        /*0114*/ 	.word	0xffffffff


	//   ....[32]....
        /*0118*/ 	.word	0xffffffff


	//   ....[33]....
        /*011c*/ 	.word	0xffffffff


	//   ....[34]....
        /*0120*/ 	.word	0xffffffff


	//   ....[35]....
        /*0124*/ 	.word	0xffffffff


	//   ....[36]....
        /*0128*/ 	.word	0xffffffff


	//   ....[37]....
        /*012c*/ 	.word	0xffffffff


	//   ....[38]....
        /*0130*/ 	.word	0xffffffff


	//   ....[39]....
        /*0134*/ 	.word	0xffffffff


	//   ....[40]....
        /*0138*/ 	.word	0xffffffff


	//   ....[41]....
        /*013c*/ 	.word	0xffffffff


	//   ....[42]....
        /*0140*/ 	.word	0xffffffff


	//   ....[43]....
        /*0144*/ 	.word	0xffffffff


	//   ....[44]....
        /*0148*/ 	.word	0xffffffff


	//   ....[45]....
        /*014c*/ 	.word	0xffffffff


	//   ....[46]....
        /*0150*/ 	.word	0xffffffff


	//   ....[47]....
        /*0154*/ 	.word	0xffffffff


	//   ....[48]....
        /*0158*/ 	.word	0xffffffff


	//   ....[49]....
        /*015c*/ 	.word	0xffffffff


	//   ....[50]....
        /*0160*/ 	.word	0xffffffff


	//   ....[51]....
        /*0164*/ 	.word	0xffffffff


	//   ....[52]....
        /*0168*/ 	.word	0xffffffff


	//   ....[53]....
        /*016c*/ 	.word	0xffffffff


	//   ....[54]....
        /*0170*/ 	.word	0xffffffff


	//   ....[55]....
        /*0174*/ 	.word	0xffffffff


	//   ....[56]....
        /*0178*/ 	.word	0xffffffff


	//   ....[57]....
        /*017c*/ 	.word	0xffffffff


	//   ....[58]....
        /*0180*/ 	.word	0xffffffff


	//   ....[59]....
        /*0184*/ 	.word	0xffffffff


	//   ....[60]....
        /*0188*/ 	.word	0x05000015


	//   ....[61]....
        /*018c*/ 	.word	0x05000015


	//   ....[62]....
        /*0190*/ 	.word	0x05000015


	//   ....[63]....
        /*0194*/ 	.word	0x05000015


	//   ....[64]....
        /*0198*/ 	.word	0x05000015


	//   ....[65]....
        /*019c*/ 	.word	0x05000015


	//   ....[66]....
        /*01a0*/ 	.word	0x05000015


	//   ....[67]....
        /*01a4*/ 	.word	0x05000015


	//   ....[68]....
        /*01a8*/ 	.word	0x05000015


	//   ....[69]....
        /*01ac*/ 	.word	0x05000015


	//   ....[70]....
        /*01b0*/ 	.word	0x05000015


	//   ....[71]....
        /*01b4*/ 	.word	0x05000015


	//   ....[72]....
        /*01b8*/ 	.word	0x05000015


	//   ....[73]....
        /*01bc*/ 	.word	0x05000015


	//   ....[74]....
        /*01c0*/ 	.word	0x05000015


	//   ....[75]....
        /*01c4*/ 	.word	0x05000015


	//   ....[76]....
        /*01c8*/ 	.word	0x05000015


	//   ....[77]....
        /*01cc*/ 	.word	0x05000015


	//   ....[78]....
        /*01d0*/ 	.word	0x05000015


	//   ....[79]....
        /*01d4*/ 	.word	0x05000015


	//   ....[80]....
        /*01d8*/ 	.word	0x05000015


	//   ....[81]....
        /*01dc*/ 	.word	0x05000015


	//   ....[82]....
        /*01e0*/ 	.word	0x05000015


	//   ....[83]....
        /*01e4*/ 	.word	0x05000015


	//   ....[84]....
        /*01e8*/ 	.word	0x05000015


	//   ....[85]....
        /*01ec*/ 	.word	0x05000015


	//   ....[86]....
        /*01f0*/ 	.word	0x05000015


	//   ....[87]....
        /*01f4*/ 	.word	0x05000015


	//   ....[88]....
        /*01f8*/ 	.word	0x05000015


	//   ....[89]....
        /*01fc*/ 	.word	0x05000015


	//   ....[90]....
        /*0200*/ 	.word	0x05000015


	//   ....[91]....
        /*0204*/ 	.word	0x05000015


	//   ....[92]....
        /*0208*/ 	.word	0x05000015


	//   ....[93]....
        /*020c*/ 	.word	0x05000015


	//   ....[94]....
        /*0210*/ 	.word	0x05000015


	//   ....[95]....
        /*0214*/ 	.word	0x05000015


	//----- nvinfo : EIATTR_COOP_GROUP_INSTR_OFFSETS
	.align		4
.L_72:
        /*0218*/ 	.byte	0x04, 0x28
        /*021a*/ 	.short	(.L_74 - .L_73)


	//   ....[0]....
.L_73:
        /*021c*/ 	.word	0x000004b0


	//   ....[1]....
        /*0220*/ 	.word	0x00000680


	//   ....[2]....
        /*0224*/ 	.word	0x000006a0


	//   ....[3]....
        /*0228*/ 	.word	0x000006c0


	//   ....[4]....
        /*022c*/ 	.word	0x000006e0


	//   ....[5]....
        /*0230*/ 	.word	0x00000700


	//   ....[6]....
        /*0234*/ 	.word	0x00000ae0


	//   ....[7]....
        /*0238*/ 	.word	0x00000b00


	//   ....[8]....
        /*023c*/ 	.word	0x00000b20


	//   ....[9]....
        /*0240*/ 	.word	0x00000b40


	//   ....[10]....
        /*0244*/ 	.word	0x00000b60


	//   ....[11]....
        /*0248*/ 	.word	0x00000f10


	//   ....[12]....
        /*024c*/ 	.word	0x000010e0


	//   ....[13]....
        /*0250*/ 	.word	0x00001140


	//   ....[14]....
        /*0254*/ 	.word	0x000011d0


	//   ....[15]....
        /*0258*/ 	.word	0x00001230


	//   ....[16]....
        /*025c*/ 	.word	0x00001280


	//   ....[17]....
        /*0260*/ 	.word	0x000012e0


	//   ....[18]....
        /*0264*/ 	.word	0x00001320


	//   ....[19]....
        /*0268*/ 	.word	0x00001330


	//   ....[20]....
        /*026c*/ 	.word	0x00001410


	//   ....[21]....
        /*0270*/ 	.word	0x000015e0


	//   ....[22]....
        /*0274*/ 	.word	0x00001630


	//   ....[23]....
        /*0278*/ 	.word	0x00001690


	//   ....[24]....
        /*027c*/ 	.word	0x000016f0


	//   ....[25]....
        /*0280*/ 	.word	0x00001730


	//   ....[26]....
        /*0284*/ 	.word	0x00001770


	//   ....[27]....
        /*0288*/ 	.word	0x000017b0


	//   ....[28]....
        /*028c*/ 	.word	0x000017c0


	//   ....[29]....
        /*0290*/ 	.word	0x00001be0


	//   ....[30]....
        /*0294*/ 	.word	0x000026c0


	//   ....[31]....
        /*0298*/ 	.word	0x00002890


	//   ....[32]....
        /*029c*/ 	.word	0x000028b0


	//   ....[33]....
        /*02a0*/ 	.word	0x000028d0


	//   ....[34]....
        /*02a4*/ 	.word	0x000028f0


	//   ....[35]....
        /*02a8*/ 	.word	0x00002910


	//   ....[36]....
        /*02ac*/ 	.word	0x00002c90


	//   ....[37]....
        /*02b0*/ 	.word	0x00002cb0


	//   ....[38]....
        /*02b4*/ 	.word	0x00002cd0


	//   ....[39]....
        /*02b8*/ 	.word	0x00002cf0


	//   ....[40]....
        /*02bc*/ 	.word	0x00002d10


	//   ....[41]....
        /*02c0*/ 	.word	0x000030d0


	//   ....[42]....
        /*02c4*/ 	.word	0x000032a0


	//   ....[43]....
        /*02c8*/ 	.word	0x00003300


	//   ....[44]....
        /*02cc*/ 	.word	0x00003360


	//   ....[45]....
        /*02d0*/ 	.word	0x000033c0


	//   ....[46]....
        /*02d4*/ 	.word	0x00003420


	//   ....[47]....
        /*02d8*/ 	.word	0x00003490


	//   ....[48]....
        /*02dc*/ 	.word	0x000034e0


	//   ....[49]....
        /*02e0*/ 	.word	0x000034f0


	//   ....[50]....
        /*02e4*/ 	.word	0x000035d0


	//   ....[51]....
        /*02e8*/ 	.word	0x000037a0


	//   ....[52]....
        /*02ec*/ 	.word	0x000037f0


	//   ....[53]....
        /*02f0*/ 	.word	0x00003860


	//   ....[54]....
        /*02f4*/ 	.word	0x000038c0


	//   ....[55]....
        /*02f8*/ 	.word	0x00003910


	//   ....[56]....
        /*02fc*/ 	.word	0x00003970


	//   ....[57]....
        /*0300*/ 	.word	0x000039b0


	//   ....[58]....
        /*0304*/ 	.word	0x000039c0


	//   ....[59]....
        /*0308*/ 	.word	0x00003e90


	//   ....[60]....
        /*030c*/ 	.word	0x00004470


	//   ....[61]....
        /*0310*/ 	.word	0x000044f0


	//   ....[62]....
        /*0314*/ 	.word	0x00004580


	//   ....[63]....
        /*0318*/ 	.word	0x00004670


	//   ....[64]....
        /*031c*/ 	.word	0x00004700


	//   ....[65]....
        /*0320*/ 	.word	0x00004790


	//   ....[66]....
        /*0324*/ 	.word	0x00004830


	//   ....[67]....
        /*0328*/ 	.word	0x000048b0


	//   ....[68]....
        /*032c*/ 	.word	0x000048e0


	//   ....[69]....
        /*0330*/ 	.word	0x00004980


	//   ....[70]....
        /*0334*/ 	.word	0x00004a00


	//   ....[71]....
        /*0338*/ 	.word	0x00004a80


	//   ....[72]....
        /*033c*/ 	.word	0x00004b40


	//   ....[73]....
        /*0340*/ 	.word	0x00004bd0


	//   ....[74]....
        /*0344*/ 	.word	0x00004c50


	//   ....[75]....
        /*0348*/ 	.word	0x00004cd0


	//   ....[76]....
        /*034c*/ 	.word	0x00004d50


	//   ....[77]....
        /*0350*/ 	.word	0x00004d80


	//   ....[78]....
        /*0354*/ 	.word	0x00004e20


	//   ....[79]....
        /*0358*/ 	.word	0x00004ea0


	//   ....[80]....
        /*035c*/ 	.word	0x00004f30


	//   ....[81]....
        /*0360*/ 	.word	0x00004fe0


	//   ....[82]....
        /*0364*/ 	.word	0x00005090


	//   ....[83]....
        /*0368*/ 	.word	0x00005120


	//   ....[84]....
        /*036c*/ 	.word	0x000051b0


	//   ....[85]....
        /*0370*/ 	.word	0x00005230


	//   ....[86]....
        /*0374*/ 	.word	0x00005270


	//   ....[87]....
        /*0378*/ 	.word	0x00005320


	//   ....[88]....
        /*037c*/ 	.word	0x000053a0


	//   ....[89]....
        /*0380*/ 	.word	0x00005420


	//   ....[90]....
        /*0384*/ 	.word	0x000054e0


	//   ....[91]....
        /*0388*/ 	.word	0x00005580


	//   ....[92]....
        /*038c*/ 	.word	0x00005610


	//   ....[93]....
        /*0390*/ 	.word	0x000056a0


	//   ....[94]....
        /*0394*/ 	.word	0x00005710


	//   ....[95]....
        /*0398*/ 	.word	0x00005790


	//----- nvinfo : EIATTR_VRC_CTA_INIT_COUNT
	.align		4
.L_74:
        /*039c*/ 	.byte	0x02, 0x4a
	.zero		1
	.zero		1


	//----- nvinfo : EIATTR_EXIT_INSTR_OFFSETS
	.align		4
        /*03a0*/ 	.byte	0x04, 0x1c
        /*03a2*/ 	.short	(.L_76 - .L_75)


	//   ....[0]....
.L_75:
        /*03a4*/ 	.word	0x00001eb0


	//   ....[1]....
        /*03a8*/ 	.word	0x00001ed0


	//   ....[2]....
        /*03ac*/ 	.word	0x00004400


	//   ....[3]....
        /*03b0*/ 	.word	0x00004420


	//----- nvinfo : EIATTR_MAX_THREADS
	.align		4
.L_76:
        /*03b4*/ 	.byte	0x04, 0x05
        /*03b6*/ 	.short	(.L_78 - .L_77)
.L_77:
        /*03b8*/ 	.word	0x00000180
        /*03bc*/ 	.word	0x00000001
        /*03c0*/ 	.word	0x00000001


	//----- nvinfo : EIATTR_CRS_STACK_SIZE
	.align		4
.L_78:
        /*03c4*/ 	.byte	0x04, 0x1e
        /*03c6*/ 	.short	(.L_80 - .L_79)
.L_79:
        /*03c8*/ 	.word	0x00000000


	//----- nvinfo : EIATTR_CBANK_PARAM_SIZE
	.align		4
.L_80:
        /*03cc*/ 	.byte	0x03, 0x19
        /*03ce*/ 	.short	0x0024


	//----- nvinfo : EIATTR_PARAM_CBANK
	.align		4
        /*03d0*/ 	.byte	0x04, 0x0a
        /*03d2*/ 	.short	(.L_82 - .L_81)
	.align		4
.L_81:
        /*03d4*/ 	.word	index@(.nv.constant0._ZN3cub18CUB_300001_SM_10006detail4scan16DeviceScanKernelINS2_10policy_hubIiiijN4cuda3std3__44plusIvEEE10Policy1000EPiSC_NS0_13ScanTileStateIiLb1EEES9_NS0_8NullTypeEjiLb0ESF_EEvT0_T1_T2_iT3_T4_T5_)
        /*03d8*/ 	.short	0x0380
        /*03da*/ 	.short	0x0024


	//----- nvinfo : EIATTR_SW_WAR
	.align		4
.L_82:
        /*03dc*/ 	.byte	0x04, 0x36
        /*03de*/ 	.short	(.L_84 - .L_83)
.L_83:
        /*03e0*/ 	.word	0x00000008
.L_84:


//--------------------- .nv.info._ZN3cub18CUB_300001_SM_10006detail4scan20DeviceScanInitKernelINS0_13ScanTileStateIiLb1EEEEEvT_i --------------------------
	.section	.nv.info._ZN3cub18CUB_300001_SM_10006detail4scan20DeviceScanInitKernelINS0_13ScanTileStateIiLb1EEEEEvT_i,"",@"SHT_CUDA_INFO"
	.sectionflags	@""
	.align	4


	//----- nvinfo : EIATTR_CUDA_API_VERSION
	.align		4
        /*0000*/ 	.byte	0x04, 0x37
        /*0002*/ 	.short	(.L_86 - .L_85)
.L_85:
        /*0004*/ 	.word	0x00000082


	//----- nvinfo : EIATTR_KPARAM_INFO
	.align		4
.L_86:
        /*0008*/ 	.byte	0x04, 0x17
        /*000a*/ 	.short	(.L_88 - .L_87)
.L_87:
        /*000c*/ 	.word	0x00000000
        /*0010*/ 	.short	0x0001
        /*0012*/ 	.short	0x0008
        /*0014*/ 	.byte	0x00, 0xf0, 0x11, 0x00


	//----- nvinfo : EIATTR_KPARAM_INFO
	.align		4
.L_88:
        /*0018*/ 	.byte	0x04, 0x17
        /*001a*/ 	.short	(.L_90 - .L_89)
.L_89:
        /*001c*/ 	.word	0x00000000
        /*0020*/ 	.short	0x0000
        /*0022*/ 	.short	0x0000
        /*0024*/ 	.byte	0x00, 0xf0, 0x21, 0x00


	//----- nvinfo : EIATTR_SPARSE_MMA_MASK
	.align		4
.L_90:
        /*0028*/ 	.byte	0x03, 0x50
        /*002a*/ 	.short	0x0000


	//----- nvinfo : EIATTR_MAXREG_COUNT
	.align		4
        /*002c*/ 	.byte	0x03, 0x1b
        /*002e*/ 	.short	0x00ff


	//----- nvinfo : EIATTR_MERCURY_ISA_VERSION
	.align		4
        /*0030*/ 	.byte	0x03, 0x5f
        /*0032*/ 	.short	0x0101


	//----- nvinfo : EIATTR_VRC_CTA_INIT_COUNT
	.align		4
        /*0034*/ 	.byte	0x02, 0x4a
	.zero		1
	.zero		1


	//----- nvinfo : EIATTR_EXIT_INSTR_OFFSETS
	.align		4
        /*0038*/ 	.byte	0x04, 0x1c
        /*003a*/ 	.short	(.L_92 - .L_91)


	//   ....[0]....
.L_91:
        /*003c*/ 	.word	0x000000f0


	//   ....[1]....
        /*0040*/ 	.word	0x00000130


	//----- nvinfo : EIATTR_CBANK_PARAM_SIZE
	.align		4
.L_92:
        /*0044*/ 	.byte	0x03, 0x19
        /*0046*/ 	.short	0x000c


	//----- nvinfo : EIATTR_PARAM_CBANK
	.align		4
        /*0048*/ 	.byte	0x04, 0x0a
        /*004a*/ 	.short	(.L_94 - .L_93)
	.align		4
.L_93:
        /*004c*/ 	.word	index@(.nv.constant0._ZN3cub18CUB_300001_SM_10006detail4scan20DeviceScanInitKernelINS0_13ScanTileStateIiLb1EEEEEvT_i)
        /*0050*/ 	.short	0x0380
        /*0052*/ 	.short	0x000c


	//----- nvinfo : EIATTR_SW_WAR
	.align		4
.L_94:
        /*0054*/ 	.byte	0x04, 0x36
        /*0056*/ 	.short	(.L_96 - .L_95)
.L_95:
        /*0058*/ 	.word	0x00000008
.L_96:


//--------------------- .nv.info._ZN3cub18CUB_300001_SM_10006detail11EmptyKernelIvEEvv --------------------------
	.section	.nv.info._ZN3cub18CUB_300001_SM_10006detail11EmptyKernelIvEEvv,"",@"SHT_CUDA_INFO"
	.sectionflags	@""
	.align	4


	//----- nvinfo : EIATTR_CUDA_API_VERSION
	.align		4
        /*0000*/ 	.byte	0x04, 0x37
        /*0002*/ 	.short	(.L_98 - .L_97)
.L_97:
        /*0004*/ 	.word	0x00000082


	//----- nvinfo : EIATTR_SPARSE_MMA_MASK
	.align		4
.L_98:
        /*0008*/ 	.byte	0x03, 0x50
        /*000a*/ 	.short	0x0000


	//----- nvinfo : EIATTR_MAXREG_COUNT
	.align		4
        /*000c*/ 	.byte	0x03, 0x1b
        /*000e*/ 	.short	0x00ff


	//----- nvinfo : EIATTR_MERCURY_ISA_VERSION
	.align		4
        /*0010*/ 	.byte	0x03, 0x5f
        /*0012*/ 	.short	0x0101


	//----- nvinfo : EIATTR_VRC_CTA_INIT_COUNT
	.align		4
        /*0014*/ 	.byte	0x02, 0x4a
	.zero		1
	.zero		1


	//----- nvinfo : EIATTR_EXIT_INSTR_OFFSETS
	.align		4
        /*0018*/ 	.byte	0x04, 0x1c
        /*001a*/ 	.short	(.L_100 - .L_99)


	//   ....[0]....
.L_99:
        /*001c*/ 	.word	0x00000010


	//----- nvinfo : EIATTR_SW_WAR
	.align		4
.L_100:
        /*0020*/ 	.byte	0x04, 0x36
        /*0022*/ 	.short	(.L_102 - .L_101)
.L_101:
        /*0024*/ 	.word	0x00000008
.L_102:


//--------------------- .nv.info._Z30prefixSumGPUSingleThreadKernelPii --------------------------
	.section	.nv.info._Z30prefixSumGPUSingleThreadKernelPii,"",@"SHT_CUDA_INFO"
	.sectionflags	@""
	.align	4


	//----- nvinfo : EIATTR_CUDA_API_VERSION
	.align		4
        /*0000*/ 	.byte	0x04, 0x37
        /*0002*/ 	.short	(.L_104 - .L_103)
.L_103:
        /*0004*/ 	.word	0x00000082


	//----- nvinfo : EIATTR_KPARAM_INFO
	.align		4
.L_104:
        /*0008*/ 	.byte	0x04, 0x17
        /*000a*/ 	.short	(.L_106 - .L_105)
.L_105:
        /*000c*/ 	.word	0x00000000
        /*0010*/ 	.short	0x0001
        /*0012*/ 	.short	0x0008
        /*0014*/ 	.byte	0x00, 0xf0, 0x11, 0x00


	//----- nvinfo : EIATTR_KPARAM_INFO
	.align		4
.L_106:
        /*0018*/ 	.byte	0x04, 0x17
        /*001a*/ 	.short	(.L_108 - .L_107)
.L_107:
        /*001c*/ 	.word	0x00000000
        /*0020*/ 	.short	0x0000
        /*0022*/ 	.short	0x0000
        /*0024*/ 	.byte	0x00, 0xf5, 0x21, 0x00


	//----- nvinfo : EIATTR_SPARSE_MMA_MASK
	.align		4
.L_108:
        /*0028*/ 	.byte	0x03, 0x50
        /*002a*/ 	.short	0x0000


	//----- nvinfo : EIATTR_MAXREG_COUNT
	.align		4
        /*002c*/ 	.byte	0x03, 0x1b
        /*002e*/ 	.short	0x00ff


	//----- nvinfo : EIATTR_MERCURY_ISA_VERSION
	.align		4
        /*0030*/ 	.byte	0x03, 0x5f
        /*0032*/ 	.short	0x0101


	//----- nvinfo : EIATTR_VRC_CTA_INIT_COUNT
	.align		4
        /*0034*/ 	.byte	0x02, 0x4a
	.zero		1
	.zero		1


	//----- nvinfo : EIATTR_EXIT_INSTR_OFFSETS
	.align		4
        /*0038*/ 	.byte	0x04, 0x1c
        /*003a*/ 	.short	(.L_110 - .L_109)


	//   ....[0]....
.L_109:
        /*003c*/ 	.word	0x00000030


	//   ....[1]....
        /*0040*/ 	.word	0x000004f0


	//   ....[2]....
        /*0044*/ 	.word	0x00000830


	//   ....[3]....
        /*0048*/ 	.word	0x000009f0


	//   ....[4]....
        /*004c*/ 	.word	0x00000b40


	//----- nvinfo : EIATTR_CBANK_PARAM_SIZE
	.align		4
.L_110:
        /*0050*/ 	.byte	0x03, 0x19
        /*0052*/ 	.short	0x000c


	//----- nvinfo : EIATTR_PARAM_CBANK
	.align		4
        /*0054*/ 	.byte	0x04, 0x0a
        /*0056*/ 	.short	(.L_112 - .L_111)
	.align		4
.L_111:
        /*0058*/ 	.word	index@(.nv.constant0._Z30prefixSumGPUSingleThreadKernelPii)
        /*005c*/ 	.short	0x0380
        /*005e*/ 	.short	0x000c


	//----- nvinfo : EIATTR_SW_WAR
	.align		4
.L_112:
        /*0060*/ 	.byte	0x04, 0x36
        /*0062*/ 	.short	(.L_114 - .L_113)
.L_113:
        /*0064*/ 	.word	0x00000008
.L_114:


//--------------------- .nv.callgraph             --------------------------
	.section	.nv.callgraph,"",@"SHT_CUDA_CALLGRAPH"
	.align	4
	.sectionentsize	8
	.align		4
        /*0000*/ 	.word	0x00000000
	.align		4
        /*0004*/ 	.word	0xffffffff
	.align		4
        /*0008*/ 	.word	0x00000000
	.align		4
        /*000c*/ 	.word	0xfffffffe
	.align		4
        /*0010*/ 	.word	0x00000000
	.align		4
        /*0014*/ 	.word	0xfffffffd
	.align		4
        /*0018*/ 	.word	0x00000000
	.align		4
        /*001c*/ 	.word	0xfffffffc


//--------------------- .nv.constant4             --------------------------
	.section	.nv.constant4,"a",@progbits
	.align	8
	.align		8
.nv.constant4:
        /*0000*/ 	.dword	_ZN34_INTERNAL_b972d94a_4_k_cu_4b1ffb434cuda3std3__45__cpo5beginE
	.align		8
        /*0008*/ 	.dword	_ZN34_INTERNAL_b972d94a_4_k_cu_4b1ffb434cuda3std3__45__cpo3endE
	.align		8
        /*0010*/ 	.dword	_ZN34_INTERNAL_b972d94a_4_k_cu_4b1ffb434cuda3std3__45__cpo6cbeginE
	.align		8
        /*0018*/ 	.dword	_ZN34_INTERNAL_b972d94a_4_k_cu_4b1ffb434cuda3std3__45__cpo4cendE
	.align		8
        /*0020*/ 	.dword	_ZN34_INTERNAL_b972d94a_4_k_cu_4b1ffb434cuda3std3__45__cpo6rbeginE
	.align		8
        /*0028*/ 	.dword	_ZN34_INTERNAL_b972d94a_4_k_cu_4b1ffb434cuda3std3__45__cpo4rendE
	.align		8
        /*0030*/ 	.dword	_ZN34_INTERNAL_b972d94a_4_k_cu_4b1ffb434cuda3std3__45__cpo7crbeginE
	.align		8
        /*0038*/ 	.dword	_ZN34_INTERNAL_b972d94a_4_k_cu_4b1ffb434cuda3std3__45__cpo5crendE
	.align		8
        /*0040*/ 	.dword	_ZN34_INTERNAL_b972d94a_4_k_cu_4b1ffb434cuda3std3__436_GLOBAL__N__b972d94a_4_k_cu_4b1ffb436ignoreE
	.align		8
        /*0048*/ 	.dword	_ZN34_INTERNAL_b972d94a_4_k_cu_4b1ffb434cuda3std3__419piecewise_constructE
	.align		8
        /*0050*/ 	.dword	_ZN34_INTERNAL_b972d94a_4_k_cu_4b1ffb434cuda3std3__48in_placeE
	.align		8
        /*0058*/ 	.dword	_ZN34_INTERNAL_b972d94a_4_k_cu_4b1ffb434cuda3std3__420unreachable_sentinelE
	.align		8
        /*0060*/ 	.dword	_ZN34_INTERNAL_b972d94a_4_k_cu_4b1ffb434cuda3std3__47nulloptE
	.align		8
        /*0068*/ 	.dword	_ZN34_INTERNAL_b972d94a_4_k_cu_4b1ffb434cuda3std6ranges3__45__cpo4swapE
	.align		8
        /*0070*/ 	.dword	_ZN34_INTERNAL_b972d94a_4_k_cu_4b1ffb434cuda3std6ranges3__45__cpo9iter_moveE
	.align		8
        /*0078*/ 	.dword	_ZN34_INTERNAL_b972d94a_4_k_cu_4b1ffb434cuda3std6ranges3__45__cpo5beginE
	.align		8
        /*0080*/ 	.dword	_ZN34_INTERNAL_b972d94a_4_k_cu_4b1ffb434cuda3std6ranges3__45__cpo3endE
	.align		8
        /*0088*/ 	.dword	_ZN34_INTERNAL_b972d94a_4_k_cu_4b1ffb434cuda3std6ranges3__45__cpo6cbeginE
	.align		8
        /*0090*/ 	.dword	_ZN34_INTERNAL_b972d94a_4_k_cu_4b1ffb434cuda3std6ranges3__45__cpo4cendE
	.align		8
        /*0098*/ 	.dword	_ZN34_INTERNAL_b972d94a_4_k_cu_4b1ffb434cuda3std6ranges3__45__cpo7advanceE
	.align		8
        /*00a0*/ 	.dword	_ZN34_INTERNAL_b972d94a_4_k_cu_4b1ffb434cuda3std6ranges3__45__cpo9iter_swapE
	.align		8
        /*00a8*/ 	.dword	_ZN34_INTERNAL_b972d94a_4_k_cu_4b1ffb434cuda3std6ranges3__45__cpo4nextE
	.align		8
        /*00b0*/ 	.dword	_ZN34_INTERNAL_b972d94a_4_k_cu_4b1ffb434cuda3std6ranges3__45__cpo4prevE
	.align		8
        /*00b8*/ 	.dword	_ZN34_INTERNAL_b972d94a_4_k_cu_4b1ffb434cuda3std6ranges3__45__cpo4dataE
	.align		8
        /*00c0*/ 	.dword	_ZN34_INTERNAL_b972d94a_4_k_cu_4b1ffb434cuda3std6ranges3__45__cpo5cdataE
	.align		8
        /*00c8*/ 	.dword	_ZN34_INTERNAL_b972d94a_4_k_cu_4b1ffb434cuda3std6ranges3__45__cpo4sizeE
	.align		8
        /*00d0*/ 	.dword	_ZN34_INTERNAL_b972d94a_4_k_cu_4b1ffb434cuda3std6ranges3__45__cpo5ssizeE
	.align		8
        /*00d8*/ 	.dword	_ZN34_INTERNAL_b972d94a_4_k_cu_4b1ffb434cuda3std6ranges3__45__cpo8distanceE
	.align		8
        /*00e0*/ 	.dword	_ZN34_INTERNAL_b972d94a_4_k_cu_4b1ffb436thrust24THRUST_300001_SM_1000_NS6system6detail10sequential3seqE


//--------------------- .text._ZN3cub18CUB_300001_SM_10006detail4scan16DeviceScanKernelINS2_10policy_hubIiiijN4cuda3std3__44plusIvEEE10Policy1000EPiSC_NS0_13ScanTileStateIiLb1EEES9_NS0_8NullTypeEjiLb0ESF_EEvT0_T1_T2_iT3_T4_T5_ --------------------------
	.section	.text._ZN3cub18CUB_300001_SM_10006detail4scan16DeviceScanKernelINS2_10policy_hubIiiijN4cuda3std3__44plusIvEEE10Policy1000EPiSC_NS0_13ScanTileStateIiLb1EEES9_NS0_8NullTypeEjiLb0ESF_EEvT0_T1_T2_iT3_T4_T5_,"ax",@progbits
	.align	128
        .global         _ZN3cub18CUB_300001_SM_10006detail4scan16DeviceScanKernelINS2_10policy_hubIiiijN4cuda3std3__44plusIvEEE10Policy1000EPiSC_NS0_13ScanTileStateIiLb1EEES9_NS0_8NullTypeEjiLb0ESF_EEvT0_T1_T2_iT3_T4_T5_
        .type           _ZN3cub18CUB_300001_SM_10006detail4scan16DeviceScanKernelINS2_10policy_hubIiiijN4cuda3std3__44plusIvEEE10Policy1000EPiSC_NS0_13ScanTileStateIiLb1EEES9_NS0_8NullTypeEjiLb0ESF_EEvT0_T1_T2_iT3_T4_T5_,@function
        .size           _ZN3cub18CUB_300001_SM_10006detail4scan16DeviceScanKernelINS2_10policy_hubIiiijN4cuda3std3__44plusIvEEE10Policy1000EPiSC_NS0_13ScanTileStateIiLb1EEES9_NS0_8NullTypeEjiLb0ESF_EEvT0_T1_T2_iT3_T4_T5_,(.L_x_101 - _ZN3cub18CUB_300001_SM_10006detail4scan16DeviceScanKernelINS2_10policy_hubIiiijN4cuda3std3__44plusIvEEE10Policy1000EPiSC_NS0_13ScanTileStateIiLb1EEES9_NS0_8NullTypeEjiLb0ESF_EEvT0_T1_T2_iT3_T4_T5_)
        .other          _ZN3cub18CUB_300001_SM_10006detail4scan16DeviceScanKernelINS2_10policy_hubIiiijN4cuda3std3__44plusIvEEE10Policy1000EPiSC_NS0_13ScanTileStateIiLb1EEES9_NS0_8NullTypeEjiLb0ESF_EEvT0_T1_T2_iT3_T4_T5_,@"STO_CUDA_ENTRY STV_DEFAULT"
_ZN3cub18CUB_300001_SM_10006detail4scan16DeviceScanKernelINS2_10policy_hubIiiijN4cuda3std3__44plusIvEEE10Policy1000EPiSC_NS0_13ScanTileStateIiLb1EEES9_NS0_8NullTypeEjiLb0ESF_EEvT0_T1_T2_iT3_T4_T5_:
.text._ZN3cub18CUB_300001_SM_10006detail4scan16DeviceScanKernelINS2_10policy_hubIiiijN4cuda3std3__44plusIvEEE10Policy1000EPiSC_NS0_13ScanTileStateIiLb1EEES9_NS0_8NullTypeEjiLb0ESF_EEvT0_T1_T2_iT3_T4_T5_:
[----:B------:R-:W-:Y:S08]  /*0000*/  LDC R1, c[0x0][0x37c] ;  /* 0x0000df00ff017b82 */ /* 0x000ff00000000800 */
[----:B------:R-:W0:Y:S01]  /*0010*/  S2UR UR4, SR_CTAID.X ;  /* 0x00000000000479c3 */ /* 0x000e220000002500 */
[----:B------:R-:W1:Y:S01]  /*0020*/  LDCU UR5, c[0x0][0x3a0] ;  /* 0x00007400ff0577ac */ /* 0x000e620008000800 */
[----:B------:R-:W2:Y:S06]  /*0030*/  LDCU.64 UR8, c[0x0][0x358] ;  /* 0x00006b00ff0877ac */ /* 0x000eac0008000a00 */
[----:B------:R-:W0:Y:S02]  /*0040*/  LDC R39, c[0x0][0x398] ;  /* 0x0000e600ff277b82 */ /* 0x000e240000000800 */
[----:B0-----:R-:W-:-:S04]  /*0050*/  VIADD R39, R39, UR4 ;  /* 0x0000000427277c36 */ /* 0x001fc80008000000 */
[----:B------:R-:W-:-:S05]  /*0060*/  IMAD R5, R39, 0x2100, RZ ;  /* 0x0000210027057824 */ /* 0x000fca00078e02ff */
[----:B-1----:R-:W-:-:S04]  /*0070*/  IADD3 R0, PT, PT, -R5, UR5, RZ ;  /* 0x0000000505007c10 */ /* 0x002fc8000fffe1ff */
[----:B------:R-:W-:-:S13]  /*0080*/  ISETP.GE.U32.AND P0, PT, R0, 0x2101, PT ;  /* 0x000021010000780c */ /* 0x000fda0003f06070 */
[----:B--2---:R-:W-:Y:S05]  /*0090*/  @!P0 BRA `(.L_x_0) ;  /* 0x0000001c00888947 */ /* 0x004fea0003800000 */
[----:B------:R-:W0:Y:S01]  /*00a0*/  S2R R50, SR_TID.X ;  /* 0x0000000000327919 */ /* 0x000e220000002100 */
[----:B------:R-:W1:Y:S01]  /*00b0*/  LDCU.64 UR4, c[0x0][0x380] ;  /* 0x00007000ff0477ac */ /* 0x000e620008000a00 */
[C---:B0-----:R-:W-:Y:S02]  /*00c0*/  LOP3.LUT R0, R50.reuse, 0x1f, RZ, 0xc0, !PT ;  /* 0x0000001f32007812 */ /* 0x041fe400078ec0ff */
[----:B------:R-:W-:-:S05]  /*00d0*/  LOP3.LUT R3, R50, 0x3e0, RZ, 0xc0, !PT ;  /* 0x000003e032037812 */ /* 0x000fca00078ec0ff */
[----:B------:R-:W-:-:S05]  /*00e0*/  IMAD R0, R3, 0x16, R0 ;  /* 0x0000001603007824 */ /* 0x000fca00078e0200 */
[----:B------:R-:W-:-:S05]  /*00f0*/  IADD3 R0, P0, PT, R5, R0, RZ ;  /* 0x0000000005007210 */ /* 0x000fca0007f1e0ff */
[----:B------:R-:W-:Y:S02]  /*0100*/  IMAD.X R45, RZ, RZ, RZ, P0 ;  /* 0x000000ffff2d7224 */ /* 0x000fe400000e06ff */
[----:B------:R-:W-:-:S03]  /*0110*/  IMAD.SHL.U32 R46, R0, 0x4, RZ ;  /* 0x00000004002e7824 */ /* 0x000fc600078e00ff */
[----:B------:R-:W-:Y:S02]  /*0120*/  SHF.L.U64.HI R45, R0, 0x2, R45 ;  /* 0x00000002002d7819 */ /* 0x000fe4000001022d */
[----:B-1----:R-:W-:-:S04]  /*0130*/  IADD3 R2, P0, PT, R46, UR4, RZ ;  /* 0x000000042e027c10 */ /* 0x002fc8000ff1e0ff */
[----:B------:R-:W-:-:S05]  /*0140*/  IADD3.X R3, PT, PT, R45, UR5, RZ, P0, !PT ;  /* 0x000000052d037c10 */ /* 0x000fca00087fe4ff */
[----:B------:R-:W2:Y:S04]  /*0150*/  LDG.E R5, desc[UR8][R2.64] ;  /* 0x0000000802057981 */ /* 0x000ea8000c1e1900 */
[----:B------:R-:W3:Y:S04]  /*0160*/  LDG.E R7, desc[UR8][R2.64+0x80] ;  /* 0x0000800802077981 */ /* 0x000ee8000c1e1900 */
[----:B------:R-:W4:Y:S04]  /*0170*/  LDG.E R9, desc[UR8][R2.64+0x100] ;  /* 0x0001000802097981 */ /* 0x000f28000c1e1900 */
[----:B------:R-:W5:Y:S04]  /*0180*/  LDG.E R11, desc[UR8][R2.64+0x180] ;  /* 0x00018008020b7981 */ /* 0x000f68000c1e1900 */
        /* <DEDUP_REMOVED lines=17> */
[----:B------:R-:W5:Y:S01]  /*02a0*/  LDG.E R4, desc[UR8][R2.64+0xa80] ;  /* 0x000a800802047981 */ /* 0x000f62000c1e1900 */
[----:B------:R-:W0:Y:S01]  /*02b0*/  S2UR UR5, SR_CgaCtaId ;  /* 0x00000000000579c3 */ /* 0x000e220000008800 */
[----:B------:R-:W-:Y:S01]  /*02c0*/  SHF.R.U32.HI R16, RZ, 0x5, R50 ;  /* 0x00000005ff107819 */ /* 0x000fe20000011632 */
[----:B------:R-:W-:Y:S01]  /*02d0*/  UMOV UR4, 0x400 ;  /* 0x0000040000047882 */ /* 0x000fe20000000000 */
[----:B------:R-:W1:Y:S01]  /*02e0*/  S2R R48, SR_LANEID ;  /* 0x0000000000307919 */ /* 0x000e620000000000 */
[----:B------:R-:W-:Y:S01]  /*02f0*/  ISETP.NE.AND P0, PT, R39, RZ, PT ;  /* 0x000000ff2700720c */ /* 0x000fe20003f05270 */
[----:B------:R-:W-:Y:S01]  /*0300*/  BSSY.RECONVERGENT B0, `(.L_x_1) ;  /* 0x0000168000007945 */ /* 0x000fe20003800200 */
[----:B0-----:R-:W-:Y:S01]  /*0310*/  ULEA UR4, UR5, UR4, 0x18 ;  /* 0x0000000405047291 */ /* 0x001fe2000f8ec0ff */
[----:B-1----:R-:W-:-:S05]  /*0320*/  IMAD R38, R16, 0x2c0, R48 ;  /* 0x000002c010267824 */ /* 0x002fca00078e0230 */
[----:B------:R-:W-:-:S05]  /*0330*/  LEA R38, R38, UR4, 0x2 ;  /* 0x0000000426267c11 */ /* 0x000fca000f8e10ff */
[----:B------:R-:W-:Y:S01]  /*0340*/  IMAD R0, R48, 0x54, R38 ;  /* 0x0000005430007824 */ /* 0x000fe200078e0226 */
[----:B--2---:R0:W-:Y:S04]  /*0350*/  STS [R38], R5 ;  /* 0x0000000526007388 */ /* 0x0041e80000000800 */
[----:B---3--:R0:W-:Y:S04]  /*0360*/  STS [R38+0x80], R7 ;  /* 0x0000800726007388 */ /* 0x0081e80000000800 */
[----:B----4-:R0:W-:Y:S04]  /*0370*/  STS [R38+0x100], R9 ;  /* 0x0001000926007388 */ /* 0x0101e80000000800 */
[----:B-----5:R0:W-:Y:S04]  /*0380*/  STS [R38+0x180], R11 ;  /* 0x0001800b26007388 */ /* 0x0201e80000000800 */
[----:B------:R0:W-:Y:S04]  /*0390*/  STS [R38+0x200], R13 ;  /* 0x0002000d26007388 */ /* 0x0001e80000000800 */
        /* <DEDUP_REMOVED lines=16> */
[----:B------:R0:W-:Y:S01]  /*04a0*/  STS [R38+0xa80], R4 ;  /* 0x000a800426007388 */ /* 0x0001e20000000800 */
[----:B------:R-:W-:-:S03]  /*04b0*/  NOP ;  /* 0x0000000000007918 */ /* 0x000fc60000000000 */
[----:B------:R0:W1:Y:S04]  /*04c0*/  LDS.64 R36, [R0] ;  /* 0x0000000000247984 */ /* 0x0000680000000a00 */
[----:B------:R0:W2:Y:S04]  /*04d0*/  LDS.64 R34, [R0+0x8] ;  /* 0x0000080000227984 */ /* 0x0000a80000000a00 */
[----:B------:R0:W3:Y:S04]  /*04e0*/  LDS.64 R32, [R0+0x10] ;  /* 0x0000100000207984 */ /* 0x0000e80000000a00 */
[----:B------:R0:W4:Y:S04]  /*04f0*/  LDS.64 R18, [R0+0x18] ;  /* 0x0000180000127984 */ /* 0x0001280000000a00 */
[----:B------:R0:W0:Y:S04]  /*0500*/  LDS.64 R14, [R0+0x20] ;  /* 0x00002000000e7984 */ /* 0x0000280000000a00 */
[----:B------:R0:W0:Y:S04]  /*0510*/  LDS.64 R12, [R0+0x28] ;  /* 0x00002800000c7984 */ /* 0x0000280000000a00 */
[----:B------:R0:W0:Y:S04]  /*0520*/  LDS.64 R10, [R0+0x30] ;  /* 0x00003000000a7984 */ /* 0x0000280000000a00 */
[----:B------:R0:W0:Y:S04]  /*0530*/  LDS.64 R8, [R0+0x38] ;  /* 0x0000380000087984 */ /* 0x0000280000000a00 */
[----:B------:R0:W0:Y:S04]  /*0540*/  LDS.64 R6, [R0+0x40] ;  /* 0x0000400000067984 */ /* 0x0000280000000a00 */
[----:B------:R0:W0:Y:S04]  /*0550*/  LDS.64 R4, [R0+0x48] ;  /* 0x0000480000047984 */ /* 0x0000280000000a00 */
[----:B------:R0:W0:Y:S01]  /*0560*/  LDS.64 R2, [R0+0x50] ;  /* 0x0000500000027984 */ /* 0x0000220000000a00 */
[----:B------:R-:W-:Y:S06]  /*0570*/  BAR.SYNC.DEFER_BLOCKING 0x0 ;  /* 0x0000000000007b1d */ /* 0x000fec0000010000 */
[----:B-1----:R-:W-:Y:S05]  /*0580*/  @P0 BRA `(.L_x_2) ;  /* 0x00000004001c0947 */ /* 0x002fea0003800000 */
[----:B0-2---:R-:W-:Y:S02]  /*0590*/  IADD3 R17, PT, PT, R34, R37, R36 ;  /* 0x0000002522117210 */ /* 0x005fe40007ffe024 */
[----:B------:R-:W-:Y:S02]  /*05a0*/  ISETP.NE.AND P1, PT, R48, 0x1f, PT ;  /* 0x0000001f3000780c */ /* 0x000fe40003f25270 */
[----:B---3--:R-:W-:Y:S02]  /*05b0*/  IADD3 R17, PT, PT, R32, R35, R17 ;  /* 0x0000002320117210 */ /* 0x008fe40007ffe011 */
[----:B------:R-:W-:Y:S02]  /*05c0*/  ISETP.GE.U32.AND P2, PT, R50, 0x20, PT ;  /* 0x000000203200780c */ /* 0x000fe40003f46070 */
[----:B----4-:R-:W-:Y:S02]  /*05d0*/  IADD3 R17, PT, PT, R18, R33, R17 ;  /* 0x0000002112117210 */ /* 0x010fe40007ffe011 */
[----:B------:R-:W-:-:S02]  /*05e0*/  ISETP.NE.AND P3, PT, R48, RZ, PT ;  /* 0x000000ff3000720c */ /* 0x000fc40003f65270 */
[----:B------:R-:W-:-:S03]  /*05f0*/  IADD3 R17, PT, PT, R14, R19, R17 ;  /* 0x000000130e117210 */ /* 0x000fc60007ffe011 */
[----:B------:R-:W-:Y:S02]  /*0600*/  @!P1 LEA R41, R16, UR4, 0x2 ;  /* 0x0000000410299c11 */ /* 0x000fe4000f8e10ff */
[----:B------:R-:W-:-:S04]  /*0610*/  IADD3 R17, PT, PT, R12, R15, R17 ;  /* 0x0000000f0c117210 */ /* 0x000fc80007ffe011 */
[----:B------:R-:W-:-:S04]  /*0620*/  IADD3 R17, PT, PT, R10, R13, R17 ;  /* 0x0000000d0a117210 */ /* 0x000fc80007ffe011 */
[----:B------:R-:W-:-:S04]  /*0630*/  IADD3 R17, PT, PT, R8, R11, R17 ;  /* 0x0000000b08117210 */ /* 0x000fc80007ffe011 */
[----:B------:R-:W-:-:S04]  /*0640*/  IADD3 R17, PT, PT, R6, R9, R17 ;  /* 0x0000000906117210 */ /* 0x000fc80007ffe011 */
[----:B------:R-:W-:-:S04]  /*0650*/  IADD3 R17, PT, PT, R4, R7, R17 ;  /* 0x0000000704117210 */ /* 0x000fc80007ffe011 */
[----:B------:R-:W-:-:S05]  /*0660*/  IADD3 R20, PT, PT, R2, R5, R17 ;  /* 0x0000000502147210 */ /* 0x000fca0007ffe011 */
[----:B------:R-:W-:-:S05]  /*0670*/  IMAD.IADD R17, R3, 0x1, R20 ;  /* 0x0000000103117824 */ /* 0x000fca00078e0214 */
[----:B------:R-:W0:Y:S02]  /*0680*/  SHFL.UP P0, R20, R17, 0x1, RZ ;  /* 0x0420000011147989 */ /* 0x000e2400000000ff */
[----:B0-----:R-:W-:-:S05]  /*0690*/  @P0 IMAD.IADD R20, R17, 0x1, R20 ;  /* 0x0000000111140824 */ /* 0x001fca00078e0214 */
[----:B------:R-:W0:Y:S02]  /*06a0*/  SHFL.UP P0, R25, R20, 0x2, RZ ;  /* 0x0440000014197989 */ /* 0x000e2400000000ff */
[----:B0-----:R-:W-:-:S05]  /*06b0*/  @P0 IMAD.IADD R25, R20, 0x1, R25 ;  /* 0x0000000114190824 */ /* 0x001fca00078e0219 */
[----:B------:R-:W0:Y:S02]  /*06c0*/  SHFL.UP P0, R28, R25, 0x4, RZ ;  /* 0x04800000191c7989 */ /* 0x000e2400000000ff */
[----:B0-----:R-:W-:-:S05]  /*06d0*/  @P0 IMAD.IADD R28, R25, 0x1, R28 ;  /* 0x00000001191c0824 */ /* 0x001fca00078e021c */
[----:B------:R-:W0:Y:S02]  /*06e0*/  SHFL.UP P0, R39, R28, 0x8, RZ ;  /* 0x050000001c277989 */ /* 0x000e2400000000ff */
[----:B0-----:R-:W-:-:S05]  /*06f0*/  @P0 IMAD.IADD R39, R28, 0x1, R39 ;  /* 0x000000011c270824 */ /* 0x001fca00078e0227 */
[----:B------:R-:W0:Y:S02]  /*0700*/  SHFL.UP P0, R40, R39, 0x10, RZ ;  /* 0x0600000027287989 */ /* 0x000e2400000000ff */
[----:B0-----:R-:W-:Y:S01]  /*0710*/  @P0 IMAD.IADD R40, R39, 0x1, R40 ;  /* 0x0000000127280824 */ /* 0x001fe200078e0228 */
[----:B------:R-:W-:-:S04]  /*0720*/  ISETP.NE.AND P0, PT, R16, 0x2, PT ;  /* 0x000000021000780c */ /* 0x000fc80003f05270 */
[----:B------:R-:W-:Y:S01]  /*0730*/  @!P1 STS [R41+0x10], R40 ;  /* 0x0000102829009388 */ /* 0x000fe20000000800 */
[----:B------:R-:W-:Y:S01]  /*0740*/  BAR.SYNC.DEFER_BLOCKING 0x0 ;  /* 0x0000000000007b1d */ /* 0x000fe20000010000 */
[----:B------:R-:W-:-:S05]  /*0750*/  ISETP.NE.AND P1, PT, R16, 0x9, PT ;  /* 0x000000091000780c */ /* 0x000fca0003f25270 */
[----:B------:R-:W0:Y:S04]  /*0760*/  LDS.128 R20, [UR4+0x10] ;  /* 0x00001004ff147984 */ /* 0x000e280008000c00 */
[----:B------:R-:W1:Y:S04]  /*0770*/  LDS.128 R24, [UR4+0x20] ;  /* 0x00002004ff187984 */ /* 0x000e680008000c00 */
[----:B------:R-:W2:Y:S01]  /*0780*/  LDS.128 R28, [UR4+0x30] ;  /* 0x00003004ff1c7984 */ /* 0x000ea20008000c00 */
[----:B0-----:R-:W-:-:S04]  /*0790*/  IMAD.IADD R21, R20, 0x1, R21 ;  /* 0x0000000114157824 */ /* 0x001fc800078e0215 */
[----:B------:R-:W-:Y:S01]  /*07a0*/  IMAD.IADD R22, R22, 0x1, R21 ;  /* 0x0000000116167824 */ /* 0x000fe200078e0215 */
[----:B------:R-:W-:Y:S01]  /*07b0*/  SEL R20, R21, R20, !P0 ;  /* 0x0000001415147207 */ /* 0x000fe20004000000 */
[----:B------:R-:W-:Y:S01]  /*07c0*/  IMAD.IADD R21, R40, 0x1, -R17 ;  /* 0x0000000128157824 */ /* 0x000fe200078e0a11 */
[----:B------:R-:W-:Y:S01]  /*07d0*/  ISETP.NE.AND P0, PT, R16, 0x3, PT ;  /* 0x000000031000780c */ /* 0x000fe20003f05270 */
[----:B------:R-:W-:-:S03]  /*07e0*/  IMAD.IADD R23, R23, 0x1, R22 ;  /* 0x0000000117177824 */ /* 0x000fc600078e0216 */
[----:B------:R-:W-:Y:S01]  /*07f0*/  SEL R20, R22, R20, !P0 ;  /* 0x0000001416147207 */ /* 0x000fe20004000000 */
[----:B-1----:R-:W-:Y:S01]  /*0800*/  IMAD.IADD R24, R23, 0x1, R24 ;  /* 0x0000000117187824 */ /* 0x002fe200078e0218 */
[C---:B------:R-:W-:Y:S02]  /*0810*/  ISETP.NE.AND P0, PT, R16.reuse, 0x4, PT ;  /* 0x000000041000780c */ /* 0x040fe40003f05270 */
[----:B------:R-:W-:Y:S01]  /*0820*/  SEL R17, R21, RZ, P3 ;  /* 0x000000ff15117207 */ /* 0x000fe20001800000 */
[----:B------:R-:W-:Y:S01]  /*0830*/  IMAD.IADD R25, R25, 0x1, R24 ;  /* 0x0000000119197824 */ /* 0x000fe200078e0218 */
[----:B------:R-:W-:Y:S02]  /*0840*/  SEL R20, R23, R20, !P0 ;  /* 0x0000001417147207 */ /* 0x000fe40004000000 */
[----:B------:R-:W-:Y:S01]  /*0850*/  ISETP.NE.AND P0, PT, R16, 0x5, PT ;  /* 0x000000051000780c */ /* 0x000fe20003f05270 */
[----:B------:R-:W-:-:S03]  /*0860*/  IMAD.IADD R26, R26, 0x1, R25 ;  /* 0x000000011a1a7824 */ /* 0x000fc600078e0219 */
[----:B------:R-:W-:Y:S01]  /*0870*/  SEL R20, R24, R20, !P0 ;  /* 0x0000001418147207 */ /* 0x000fe20004000000 */
[----:B------:R-:W-:Y:S01]  /*0880*/  IMAD.IADD R27, R27, 0x1, R26 ;  /* 0x000000011b1b7824 */ /* 0x000fe200078e021a */
[----:B------:R-:W-:-:S03]  /*0890*/  ISETP.NE.AND P0, PT, R16, 0x6, PT ;  /* 0x000000061000780c */ /* 0x000fc60003f05270 */
[----:B--2---:R-:W-:Y:S01]  /*08a0*/  IMAD.IADD R28, R27, 0x1, R28 ;  /* 0x000000011b1c7824 */ /* 0x004fe200078e021c */
[----:B------:R-:W-:Y:S02]  /*08b0*/  SEL R20, R25, R20, !P0 ;  /* 0x0000001419147207 */ /* 0x000fe40004000000 */
[----:B------:R-:W-:Y:S01]  /*08c0*/  ISETP.NE.AND P0, PT, R16, 0x7, PT ;  /* 0x000000071000780c */ /* 0x000fe20003f05270 */
[----:B------:R-:W-:-:S03]  /*08d0*/  IMAD.IADD R29, R29, 0x1, R28 ;  /* 0x000000011d1d7824 */ /* 0x000fc600078e021c */
[----:B------:R-:W-:Y:S01]  /*08e0*/  SEL R20, R26, R20, !P0 ;  /* 0x000000141a147207 */ /* 0x000fe20004000000 */
[----:B------:R-:W-:Y:S01]  /*08f0*/  IMAD.IADD R30, R30, 0x1, R29 ;  /* 0x000000011e1e7824 */ /* 0x000fe200078e021d */
[----:B------:R-:W-:-:S03]  /*0900*/  ISETP.NE.AND P0, PT, R16, 0x8, PT ;  /* 0x000000081000780c */ /* 0x000fc60003f05270 */
[----:B------:R-:W-:Y:S01]  /*0910*/  IMAD.IADD R31, R31, 0x1, R30 ;  /* 0x000000011f1f7824 */ /* 0x000fe200078e021e */
[----:B------:R-:W-:Y:S02]  /*0920*/  SEL R20, R27, R20, !P0 ;  /* 0x000000141b147207 */ /* 0x000fe40004000000 */
[----:B------:R-:W-:Y:S02]  /*0930*/  ISETP.NE.AND P0, PT, R16, 0xa, PT ;  /* 0x0000000a1000780c */ /* 0x000fe40003f05270 */
[----:B------:R-:W-:Y:S02]  /*0940*/  SEL R20, R28, R20, !P1 ;  /* 0x000000141c147207 */ /* 0x000fe40004800000 */
[----:B------:R-:W-:Y:S02]  /*0950*/  ISETP.NE.AND P1, PT, R16, 0xb, PT ;  /* 0x0000000b1000780c */ /* 0x000fe40003f25270 */
[----:B------:R-:W-:Y:S02]  /*0960*/  SEL R20, R29, R20, !P0 ;  /* 0x000000141d147207 */ /* 0x000fe40004000000 */
[----:B------:R-:W-:-:S02]  /*0970*/  ISETP.NE.AND P0, PT, R50, RZ, PT ;  /* 0x000000ff3200720c */ /* 0x000fc40003f05270 */
[----:B------:R-:W-:-:S05]  /*0980*/  SEL R20, R30, R20, !P1 ;  /* 0x000000141e147207 */ /* 0x000fca0004800000 */
[----:B------:R-:W-:-:S06]  /*0990*/  @P2 IMAD.IADD R21, R20, 0x1, R17 ;  /* 0x0000000114152824 */ /* 0x000fcc00078e0211 */
[----:B------:R-:W-:Y:S05]  /*09a0*/  @P0 BRA `(.L_x_3) ;  /* 0x0000000c00f40947 */ /* 0x000fea0003800000 */
[----:B------:R-:W0:Y:S01]  /*09b0*/  LDC.64 R16, c[0x0][0x390] ;  /* 0x0000e400ff107b82 */ /* 0x000e220000000a00 */
[----:B------:R-:W-:Y:S02]  /*09c0*/  IMAD.MOV.U32 R30, RZ, RZ, 0x65 ;  /* 0x00000065ff1e7424 */ /* 0x000fe400078e00ff */
[----:B------:R-:W-:-:S03]  /*09d0*/  IMAD.MOV.U32 R21, RZ, RZ, RZ ;  /* 0x000000ffff157224 */ /* 0x000fc600078e00ff */
[----:B0-----:R0:W-:Y:S01]  /*09e0*/  ST.E.64.STRONG.GPU desc[UR8][R16.64+0x100], R30 ;  /* 0x0001001e10007985 */ /* 0x0011e2000c10fb08 */
[----:B------:R-:W-:Y:S05]  /*09f0*/  BRA `(.L_x_3) ;  /* 0x0000000c00e07947 */ /* 0x000fea0003800000 */
.L_x_2:
[----:B0-2---:R-:W-:Y:S02]  /*0a00*/  IADD3 R17, PT, PT, R34, R37, R36 ;  /* 0x0000002522117210 */ /* 0x005fe40007ffe024 */
[----:B------:R-:W-:Y:S02]  /*0a10*/  ISETP.NE.AND P1, PT, R48, 0x1f, PT ;  /* 0x0000001f3000780c */ /* 0x000fe40003f25270 */
[----:B---3--:R-:W-:Y:S02]  /*0a20*/  IADD3 R17, PT, PT, R32, R35, R17 ;  /* 0x0000002320117210 */ /* 0x008fe40007ffe011 */
[----:B------:R-:W-:Y:S02]  /*0a30*/  ISETP.NE.AND P2, PT, R48, RZ, PT ;  /* 0x000000ff3000720c */ /* 0x000fe40003f45270 */
[----:B----4-:R-:W-:-:S04]  /*0a40*/  IADD3 R17, PT, PT, R18, R33, R17 ;  /* 0x0000002112117210 */ /* 0x010fc80007ffe011 */
        /* <DEDUP_REMOVED lines=19> */
[----:B------:R-:W-:-:S03]  /*0b80*/  ISETP.NE.AND P0, PT, R16, 0x2, PT ;  /* 0x000000021000780c */ /* 0x000fc60003f05270 */
[----:B------:R-:W-:Y:S01]  /*0b90*/  IMAD.IADD R17, R40, 0x1, -R17 ;  /* 0x0000000128117824 */ /* 0x000fe200078e0a11 */
        /* <DEDUP_REMOVED lines=8> */
[----:B------:R-:W-:Y:S02]  /*0c20*/  SEL R20, R21, R20, !P0 ;  /* 0x0000001415147207 */ /* 0x000fe40004000000 */
[----:B------:R-:W-:Y:S01]  /*0c30*/  ISETP.NE.AND P0, PT, R16, 0x3, PT ;  /* 0x000000031000780c */ /* 0x000fe20003f05270 */
[----:B------:R-:W-:Y:S01]  /*0c40*/  IMAD.IADD R23, R23, 0x1, R22 ;  /* 0x0000000117177824 */ /* 0x000fe200078e0216 */
[----:B------:R-:W-:Y:S02]  /*0c50*/  SEL R21, R17, RZ, P2 ;  /* 0x000000ff11157207 */ /* 0x000fe40001000000 */
[----:B------:R-:W-:Y:S01]  /*0c60*/  SEL R20, R22, R20, !P0 ;  /* 0x0000001416147207 */ /* 0x000fe20004000000 */
[----:B-1----:R-:W-:Y:S01]  /*0c70*/  IMAD.IADD R24, R23, 0x1, R24 ;  /* 0x0000000117187824 */ /* 0x002fe200078e0218 */
[----:B------:R-:W-:-:S03]  /*0c80*/  ISETP.NE.AND P0, PT, R16, 0x4, PT ;  /* 0x000000041000780c */ /* 0x000fc60003f05270 */
        /* <DEDUP_REMOVED lines=20> */
[----:B------:R-:W-:-:S02]  /*0dd0*/  ISETP.GT.U32.AND P0, PT, R50, 0x1f, PT ;  /* 0x0000001f3200780c */ /* 0x000fc40003f04070 */
[----:B------:R-:W-:Y:S02]  /*0de0*/  SEL R20, R30, R20, !P1 ;  /* 0x000000141e147207 */ /* 0x000fe40004800000 */
[----:B------:R-:W-:-:S03]  /*0df0*/  ISETP.GE.U32.AND P1, PT, R50, 0x20, PT ;  /* 0x000000203200780c */ /* 0x000fc60003f26070 */
[----:B------:R-:W-:-:S05]  /*0e00*/  IMAD.IADD R20, R20, 0x1, R21 ;  /* 0x0000000114147824 */ /* 0x000fca00078e0215 */
[----:B------:R-:W-:Y:S01]  /*0e10*/  SEL R47, R17, R20, !P1 ;  /* 0x00000014112f7207 */ /* 0x000fe20004800000 */
[----:B------:R-:W-:Y:S06]  /*0e20*/  @P0 BRA `(.L_x_4) ;  /* 0x0000000800b00947 */ /* 0x000fec0003800000 */
[----:B------:R-:W0:Y:S01]  /*0e30*/  LDC.64 R16, c[0x0][0x390] ;  /* 0x0000e400ff107b82 */ /* 0x000e220000000a00 */
[----:B------:R-:W-:Y:S02]  /*0e40*/  ISETP.NE.AND P1, PT, R50, RZ, PT ;  /* 0x000000ff3200720c */ /* 0x000fe40003f25270 */
[----:B------:R-:W-:-:S05]  /*0e50*/  LOP3.LUT R20, RZ, R50, RZ, 0x33, !PT ;  /* 0x00000032ff147212 */ /* 0x000fca00078e33ff */
[----:B------:R-:W-:-:S06]  /*0e60*/  IMAD.IADD R23, R39, 0x1, R20 ;  /* 0x0000000127177824 */ /* 0x000fcc00078e0214 */
[----:B------:R-:W-:Y:S01]  /*0e70*/  @!P1 IMAD.MOV.U32 R30, RZ, RZ, 0x64 ;  /* 0x00000064ff1e9424 */ /* 0x000fe200078e00ff */
[----:B------:R1:W-:Y:S01]  /*0e80*/  @!P1 STS [UR4+0xc], R31 ;  /* 0x00000c1fff009988 */ /* 0x0003e20008000804 */
[----:B0-----:R-:W-:-:S04]  /*0e90*/  IMAD.WIDE R26, R39, 0x8, R16 ;  /* 0x00000008271a7825 */ /* 0x001fc800078e0210 */
[----:B------:R-:W-:Y:S01]  /*0ea0*/  IMAD.WIDE R16, R23, 0x8, R16 ;  /* 0x0000000817107825 */ /* 0x000fe200078e0210 */
[----:B------:R1:W-:Y:S01]  /*0eb0*/  @!P1 ST.E.64.STRONG.GPU desc[UR8][R26.64+0x100], R30 ;  /* 0x0001001e1a009985 */ /* 0x0003e2000c10fb08 */
[----:B------:R-:W-:Y:S05]  /*0ec0*/  NANOSLEEP 0x33e ;  /* 0x0000033e0000795d */ /* 0x000fea0003800000 */
[----:B------:R-:W2:Y:S01]  /*0ed0*/  LD.E.64.STRONG.GPU R28, desc[UR8][R16.64+0x100] ;  /* 0x00010008101c7980 */ /* 0x000ea2000c10fb00 */
[----:B------:R-:W-:Y:S01]  /*0ee0*/  UMOV UR5, 0xffffffff ;  /* 0xffffffff00057882 */ /* 0x000fe20000000000 */
[----:B--2---:R-:W-:Y:S02]  /*0ef0*/  ISETP.NE.AND P0, PT, R28, 0x63, PT ;  /* 0x000000631c00780c */ /* 0x004fe40003f05270 */
[----:B-1----:R-:W-:Y:S11]  /*0f00*/  BRA.DIV UR5, `(.L_x_5) ;  /* 0x0000003605487947 */ /* 0x002ff6000b800000 */
[----:B------:R-:W-:-:S13]  /*0f10*/  VOTE.ANY P0, !P0 ;  /* 0x0000000000ff7806 */ /* 0x000fda0004000100 */
.L_x_34:
[----:B------:R-:W-:Y:S05]  /*0f20*/  @!P0 BRA `(.L_x_6) ;  /* 0x0000000000748947 */ /* 0x000fea0003800000 */
[----:B------:R-:W-:-:S07]  /*0f30*/  IMAD.MOV.U32 R22, RZ, RZ, 0x3b8 ;  /* 0x000003b8ff167424 */ /* 0x000fce00078e00ff */
.L_x_8:
[----:B------:R-:W-:Y:S02]  /*0f40*/  VIADD R24, R22, 0x1 ;  /* 0x0000000116187836 */ /* 0x000fe40000000000 */
[----:B------:R-:W-:Y:S02]  /*0f50*/  IMAD R39, R39, 0x41a7, RZ ;  /* 0x000041a727277824 */ /* 0x000fe400078e02ff */
[----:B------:R-:W0:Y:S01]  /*0f60*/  I2F.U32.RP R25, R24 ;  /* 0x0000001800197306 */ /* 0x000e220000209000 */
[----:B------:R-:W-:Y:S01]  /*0f70*/  IMAD.MOV R29, RZ, RZ, -R24 ;  /* 0x000000ffff1d7224 */ /* 0x000fe200078e0a18 */
[----:B------:R-:W-:Y:S02]  /*0f80*/  ISETP.NE.U32.AND P2, PT, R24, RZ, PT ;  /* 0x000000ff1800720c */ /* 0x000fe40003f45070 */
[----:B------:R-:W-:-:S04]  /*0f90*/  LOP3.LUT R39, R39, 0x7fffffff, RZ, 0xc0, !PT ;  /* 0x7fffffff27277812 */ /* 0x000fc800078ec0ff */
[----:B0-----:R-:W0:Y:S02]  /*0fa0*/  MUFU.RCP R25, R25 ;  /* 0x0000001900197308 */ /* 0x001e240000001000 */
[----:B0-----:R-:W-:-:S06]  /*0fb0*/  VIADD R20, R25, 0xffffffe ;  /* 0x0ffffffe19147836 */ /* 0x001fcc0000000000 */
[----:B------:R0:W1:Y:S02]  /*0fc0*/  F2I.FTZ.U32.TRUNC.NTZ R21, R20 ;  /* 0x0000001400157305 */ /* 0x000064000021f000 */
[----:B0-----:R-:W-:Y:S02]  /*0fd0*/  IMAD.MOV.U32 R20, RZ, RZ, RZ ;  /* 0x000000ffff147224 */ /* 0x001fe400078e00ff */
[----:B-1----:R-:W-:-:S04]  /*0fe0*/  IMAD R29, R29, R21, RZ ;  /* 0x000000151d1d7224 */ /* 0x002fc800078e02ff */
[----:B------:R-:W-:-:S06]  /*0ff0*/  IMAD.HI.U32 R28, R21, R29, R20 ;  /* 0x0000001d151c7227 */ /* 0x000fcc00078e0014 */
[----:B------:R-:W-:-:S04]  /*1000*/  IMAD.HI.U32 R28, R28, R39, RZ ;  /* 0x000000271c1c7227 */ /* 0x000fc800078e00ff */
[----:B------:R-:W-:-:S04]  /*1010*/  IMAD.MOV R28, RZ, RZ, -R28 ;  /* 0x000000ffff1c7224 */ /* 0x000fc800078e0a1c */
[----:B------:R-:W-:-:S05]  /*1020*/  IMAD R21, R24, R28, R39 ;  /* 0x0000001c18157224 */ /* 0x000fca00078e0227 */
[----:B------:R-:W-:-:S13]  /*1030*/  ISETP.GE.U32.AND P0, PT, R21, R24, PT ;  /* 0x000000181500720c */ /* 0x000fda0003f06070 */
[----:B------:R-:W-:-:S05]  /*1040*/  @P0 IMAD.IADD R21, R21, 0x1, -R24 ;  /* 0x0000000115150824 */ /* 0x000fca00078e0a18 */
[----:B------:R-:W-:-:S13]  /*1050*/  ISETP.GE.U32.AND P0, PT, R21, R24, PT ;  /* 0x000000181500720c */ /* 0x000fda0003f06070 */
[----:B------:R-:W-:Y:S01]  /*1060*/  @P0 IMAD.IADD R21, R21, 0x1, -R24 ;  /* 0x0000000115150824 */ /* 0x000fe200078e0a18 */
[----:B------:R-:W-:-:S04]  /*1070*/  @!P2 LOP3.LUT R21, RZ, R24, RZ, 0x33, !PT ;  /* 0x00000018ff15a212 */ /* 0x000fc800078e33ff */
[----:B------:R-:W-:Y:S05]  /*1080*/  NANOSLEEP R21 ;  /* 0x000000150000735d */ /* 0x000fea0003800000 */
[----:B------:R-:W2:Y:S01]  /*1090*/  LD.E.64.STRONG.GPU R28, desc[UR8][R16.64+0x100] ;  /* 0x00010008101c7980 */ /* 0x000ea2000c10fb00 */
[----:B------:R-:W-:Y:S01]  /*10a0*/  UMOV UR5, 0xffffffff ;  /* 0xffffffff00057882 */ /* 0x000fe20000000000 */
[----:B------:R-:W-:Y:S02]  /*10b0*/  SHF.R.U32.HI R22, RZ, 0x1, R22 ;  /* 0x00000001ff167819 */ /* 0x000fe40000011616 */
[----:B--2---:R-:W-:Y:S01]  /*10c0*/  ISETP.NE.AND P0, PT, R28, 0x63, PT ;  /* 0x000000631c00780c */ /* 0x004fe20003f05270 */
[----:B------:R-:W-:-:S12]  /*10d0*/  BRA.DIV UR5, `(.L_x_7) ;  /* 0x0000003205f47947 */ /* 0x000fd8000b800000 */
[----:B------:R-:W-:-:S13]  /*10e0*/  VOTE.ANY P0, !P0 ;  /* 0x0000000000ff7806 */ /* 0x000fda0004000100 */
.L_x_37:
[----:B------:R-:W-:Y:S05]  /*10f0*/  @P0 BRA `(.L_x_8) ;  /* 0xfffffffc00900947 */ /* 0x000fea000383ffff */
.L_x_6:
[----:B------:R-:W-:Y:S01]  /*1100*/  UMOV UR5, 0xffffffff ;  /* 0xffffffff00057882 */ /* 0x000fe20000000000 */
[----:B------:R-:W-:Y:S02]  /*1110*/  ISETP.NE.AND P0, PT, R28, 0x65, PT ;  /* 0x000000651c00780c */ /* 0x000fe40003f05270 */
[----:B------:R-:W-:Y:S11]  /*1120*/  BRA.DIV UR5, `(.L_x_9) ;  /* 0x0000003605007947 */ /* 0x000ff6000b800000 */
[----:B------:R-:W0:Y:S01]  /*1130*/  S2R R49, SR_GEMASK ;  /* 0x0000000000317919 */ /* 0x000e220000003c00 */
[----:B------:R-:W-:Y:S01]  /*1140*/  VOTE.ANY R21, PT, !P0 ;  /* 0x0000000000157806 */ /* 0x000fe200040e0100 */
[C---:B------:R-:W-:Y:S02]  /*1150*/  VIADD R30, R48.reuse, 0x2 ;  /* 0x00000002301e7836 */ /* 0x040fe40000000000 */
[C---:B------:R-:W-:Y:S02]  /*1160*/  VIADD R25, R48.reuse, 0x4 ;  /* 0x0000000430197836 */ /* 0x040fe40000000000 */
[C---:B------:R-:W-:Y:S02]  /*1170*/  VIADD R24, R48.reuse, 0x8 ;  /* 0x0000000830187836 */ /* 0x040fe40000000000 */
[----:B------:R-:W-:Y:S01]  /*1180*/  VIADD R42, R48, 0x10 ;  /* 0x00000010302a7836 */ /* 0x000fe20000000000 */
[----:B0-----:R-:W-:-:S05]  /*1190*/  LOP3.LUT R21, R21, 0x80000000, R49, 0xec, !PT ;  /* 0x8000000015157812 */ /* 0x001fca00078eec31 */
[----:B------:R-:W-:-:S05]  /*11a0*/  VIADD R16, R21, 0xffffffff ;  /* 0xffffffff15107836 */ /* 0x000fca0000000000 */
[----:B------:R-:W-:-:S06]  /*11b0*/  LOP3.LUT R16, R21, R16, RZ, 0xc, !PT ;  /* 0x0000001015107212 */ /* 0x000fcc00078e0cff */
[----:B------:R-:W0:Y:S02]  /*11c0*/  POPC R16, R16 ;  /* 0x0000001000107309 */ /* 0x000e240000000000 */
[----:B0-----:R-:W0:Y:S01]  /*11d0*/  SHFL.DOWN PT, R22, R29, 0x1, R16 ;  /* 0x082000001d167989 */ /* 0x001e2200000e0010 */
[-C--:B------:R-:W-:Y:S02]  /*11e0*/  ISETP.GE.AND P0, PT, R48, R16.reuse, PT ;  /* 0x000000103000720c */ /* 0x080fe40003f06270 */
[-C--:B------:R-:W-:Y:S02]  /*11f0*/  ISETP.GT.AND P2, PT, R42, R16.reuse, PT ;  /* 0x000000102a00720c */ /* 0x080fe40003f44270 */
[----:B0-----:R-:W-:Y:S02]  /*1200*/  SEL R22, R22, RZ, !P0 ;  /* 0x000000ff16167207 */ /* 0x001fe40004000000 */
[----:B------:R-:W-:-:S03]  /*1210*/  ISETP.GT.AND P0, PT, R30, R16, PT ;  /* 0x000000101e00720c */ /* 0x000fc60003f04270 */
[----:B------:R-:W-:-:S05]  /*1220*/  IMAD.IADD R41, R22, 0x1, R29 ;  /* 0x0000000116297824 */ /* 0x000fca00078e021d */
[----:B------:R-:W0:Y:S02]  /*1230*/  SHFL.DOWN PT, R22, R41, 0x2, R16 ;  /* 0x0840000029167989 */ /* 0x000e2400000e0010 */
[----:B0-----:R-:W-:Y:S02]  /*1240*/  SEL R22, R22, RZ, !P0 ;  /* 0x000000ff16167207 */ /* 0x001fe40004000000 */
[----:B------:R-:W-:-:S03]  /*1250*/  ISETP.GT.AND P0, PT, R25, R16, PT ;  /* 0x000000101900720c */ /* 0x000fc60003f04270 */
[----:B------:R-:W-:Y:S02]  /*1260*/  IMAD.IADD R43, R41, 0x1, R22 ;  /* 0x00000001292b7824 */ /* 0x000fe400078e0216 */
[----:B------:R-:W0:Y:S03]  /*1270*/  LDC.64 R40, c[0x0][0x390] ;  /* 0x0000e400ff287b82 */ /* 0x000e260000000a00 */
[----:B------:R-:W1:Y:S01]  /*1280*/  SHFL.DOWN PT, R22, R43, 0x4, R16 ;  /* 0x088000002b167989 */ /* 0x000e6200000e0010 */
[----:B0-----:R-:W-:Y:S02]  /*1290*/  IADD3 R40, P3, PT, R40, 0x100, RZ ;  /* 0x0000010028287810 */ /* 0x001fe40007f7e0ff */
[----:B-1----:R-:W-:Y:S02]  /*12a0*/  SEL R22, R22, RZ, !P0 ;  /* 0x000000ff16167207 */ /* 0x002fe40004000000 */
[----:B------:R-:W-:Y:S01]  /*12b0*/  ISETP.GT.AND P0, PT, R24, R16, PT ;  /* 0x000000101800720c */ /* 0x000fe20003f04270 */
[----:B------:R-:W-:-:S02]  /*12c0*/  IMAD.X R41, RZ, RZ, R41, P3 ;  /* 0x000000ffff297224 */ /* 0x000fc400018e0629 */
[----:B------:R-:W-:-:S05]  /*12d0*/  IMAD.IADD R51, R43, 0x1, R22 ;  /* 0x000000012b337824 */ /* 0x000fca00078e0216 */
[----:B------:R-:W0:Y:S02]  /*12e0*/  SHFL.DOWN PT, R22, R51, 0x8, R16 ;  /* 0x0900000033167989 */ /* 0x000e2400000e0010 */
[----:B0-----:R-:W-:Y:S02]  /*12f0*/  SEL R22, R22, RZ, !P0 ;  /* 0x000000ff16167207 */ /* 0x001fe40004000000 */
[----:B------:R-:W-:-:S03]  /*1300*/  ISETP.NE.AND P0, PT, R28, 0x65, PT ;  /* 0x000000651c00780c */ /* 0x000fc60003f05270 */
[----:B------:R-:W-:-:S05]  /*1310*/  IMAD.IADD R29, R51, 0x1, R22 ;  /* 0x00000001331d7824 */ /* 0x000fca00078e0216 */
[----:B------:R-:W0:Y:S05]  /*1320*/  SHFL.DOWN PT, R22, R29, 0x10, R16 ;  /* 0x0a0000001d167989 */ /* 0x000e2a00000e0010 */
[----:B------:R-:W-:Y:S02]  /*1330*/  VOTE.ALL P0, P0 ;  /* 0x0000000000ff7806 */ /* 0x000fe40000000000 */
[----:B0-----:R-:W-:-:S05]  /*1340*/  SEL R22, R22, RZ, !P2 ;  /* 0x000000ff16167207 */ /* 0x001fca0005000000 */
[----:B------:R-:W-:-:S07]  /*1350*/  IMAD.IADD R43, R29, 0x1, R22 ;  /* 0x000000011d2b7824 */ /* 0x000fce00078e0216 */
.L_x_46:
[----:B------:R-:W-:Y:S05]  /*1360*/  @!P0 BRA `(.L_x_10) ;  /* 0x0000000400248947 */ /* 0x000fea0003800000 */
[----:B------:R-:W-:-:S07]  /*1370*/  IMAD.MOV.U32 R44, RZ, RZ, 0x3b8 ;  /* 0x000003b8ff2c7424 */ /* 0x000fce00078e00ff */
.L_x_16:
[----:B------:R-:W-:Y:S02]  /*1380*/  IMAD.MOV.U32 R16, RZ, RZ, R40 ;  /* 0x000000ffff107224 */ /* 0x000fe400078e0028 */
[----:B------:R-:W-:Y:S02]  /*1390*/  IMAD.MOV.U32 R17, RZ, RZ, R41 ;  /* 0x000000ffff117224 */ /* 0x000fe400078e0029 */
[----:B------:R-:W-:-:S05]  /*13a0*/  IMAD.WIDE R16, R23, 0x8, R16 ;  /* 0x0000000817107825 */ /* 0x000fca00078e0210 */
[----:B------:R-:W2:Y:S01]  /*13b0*/  LD.E.64.STRONG.GPU R28, desc[UR8][R16.64+-0x100] ;  /* 0xffff0008101c7980 */ /* 0x000ea2000c10fb00 */
[----:B------:R-:W-:Y:S05]  /*13c0*/  YIELD ;  /* 0x0000000000007946 */ /* 0x000fea0003800000 */
[----:B------:R-:W-:Y:S01]  /*13d0*/  UMOV UR5, 0xffffffff ;  /* 0xffffffff00057882 */ /* 0x000fe20000000000 */
[----:B------:R-:W-:Y:S02]  /*13e0*/  SHF.R.U32.HI R44, RZ, 0x1, R44 ;  /* 0x00000001ff2c7819 */ /* 0x000fe4000001162c */
[----:B--2---:R-:W-:Y:S01]  /*13f0*/  ISETP.NE.AND P0, PT, R28, 0x63, PT ;  /* 0x000000631c00780c */ /* 0x004fe20003f05270 */
[----:B------:R-:W-:-:S12]  /*1400*/  BRA.DIV UR5, `(.L_x_11) ;  /* 0x00000036054c7947 */ /* 0x000fd8000b800000 */
[----:B------:R-:W-:-:S13]  /*1410*/  VOTE.ANY P0, !P0 ;  /* 0x0000000000ff7806 */ /* 0x000fda0004000100 */
.L_x_49:
[----:B------:R-:W-:Y:S05]  /*1420*/  @!P0 BRA `(.L_x_12) ;  /* 0x0000000000748947 */ /* 0x000fea0003800000 */
[----:B------:R-:W-:-:S07]  /*1430*/  IMAD.MOV.U32 R22, RZ, RZ, R44 ;  /* 0x000000ffff167224 */ /* 0x000fce00078e002c */
.L_x_14:
[----:B------:R-:W-:Y:S02]  /*1440*/  VIADD R28, R22, 0x1 ;  /* 0x00000001161c7836 */ /* 0x000fe40000000000 */
[----:B------:R-:W-:Y:S02]  /*1450*/  IMAD R51, R39, 0x41a7, RZ ;  /* 0x000041a727337824 */ /* 0x000fe400078e02ff */
[----:B------:R-:W0:Y:S01]  /*1460*/  I2F.U32.RP R29, R28 ;  /* 0x0000001c001d7306 */ /* 0x000e220000209000 */
[----:B------:R-:W-:Y:S01]  /*1470*/  IMAD.MOV R53, RZ, RZ, -R28 ;  /* 0x000000ffff357224 */ /* 0x000fe200078e0a1c */
[----:B------:R-:W-:-:S06]  /*1480*/  ISETP.NE.U32.AND P2, PT, R28, RZ, PT ;  /* 0x000000ff1c00720c */ /* 0x000fcc0003f45070 */
[----:B0-----:R-:W0:Y:S02]  /*1490*/  MUFU.RCP R29, R29 ;  /* 0x0000001d001d7308 */ /* 0x001e240000001000 */
[----:B0-----:R-:W-:-:S06]  /*14a0*/  VIADD R20, R29, 0xffffffe ;  /* 0x0ffffffe1d147836 */ /* 0x001fcc0000000000 */
[----:B------:R0:W1:Y:S02]  /*14b0*/  F2I.FTZ.U32.TRUNC.NTZ R21, R20 ;  /* 0x0000001400157305 */ /* 0x000064000021f000 */
[----:B0-----:R-:W-:Y:S02]  /*14c0*/  IMAD.MOV.U32 R20, RZ, RZ, RZ ;  /* 0x000000ffff147224 */ /* 0x001fe400078e00ff */
[----:B-1----:R-:W-:-:S04]  /*14d0*/  IMAD R39, R53, R21, RZ ;  /* 0x0000001535277224 */ /* 0x002fc800078e02ff */
[----:B------:R-:W-:Y:S01]  /*14e0*/  IMAD.HI.U32 R52, R21, R39, R20 ;  /* 0x0000002715347227 */ /* 0x000fe200078e0014 */
[----:B------:R-:W-:-:S05]  /*14f0*/  LOP3.LUT R39, R51, 0x7fffffff, RZ, 0xc0, !PT ;  /* 0x7fffffff33277812 */ /* 0x000fca00078ec0ff */
        /* <DEDUP_REMOVED lines=15> */
.L_x_52:
[----:B------:R-:W-:Y:S05]  /*15f0*/  @P0 BRA `(.L_x_14) ;  /* 0xfffffffc00900947 */ /* 0x000fea000383ffff */
.L_x_12:
[----:B------:R-:W-:Y:S01]  /*1600*/  UMOV UR5, 0xffffffff ;  /* 0xffffffff00057882 */ /* 0x000fe20000000000 */
[----:B------:R-:W-:Y:S02]  /*1610*/  ISETP.NE.AND P0, PT, R28, 0x65, PT ;  /* 0x000000651c00780c */ /* 0x000fe40003f05270 */
[----:B------:R-:W-:Y:S11]  /*1620*/  BRA.DIV UR5, `(.L_x_15) ;  /* 0x0000003605047947 */ /* 0x000ff6000b800000 */
[----:B------:R-:W-:Y:S01]  /*1630*/  VOTE.ANY R21, PT, !P0 ;  /* 0x0000000000157806 */ /* 0x000fe200040e0100 */
[----:B------:R-:W-:-:S03]  /*1640*/  VIADD R23, R23, 0xffffffe0 ;  /* 0xffffffe017177836 */ /* 0x000fc60000000000 */
[----:B------:R-:W-:-:S05]  /*1650*/  LOP3.LUT R21, R21, 0x80000000, R49, 0xec, !PT ;  /* 0x8000000015157812 */ /* 0x000fca00078eec31 */
        /* <DEDUP_REMOVED lines=19> */
[----:B------:R-:W-:-:S03]  /*1790*/  ISETP.NE.AND P0, PT, R28, 0x65, PT ;  /* 0x000000651c00780c */ /* 0x000fc60003f05270 */
[----:B------:R-:W-:-:S05]  /*17a0*/  IMAD.IADD R52, R29, 0x1, R22 ;  /* 0x000000011d347824 */ /* 0x000fca00078e0216 */
[----:B------:R-:W0:Y:S05]  /*17b0*/  SHFL.DOWN PT, R22, R52, 0x10, R16 ;  /* 0x0a00000034167989 */ /* 0x000e2a00000e0010 */
[----:B------:R-:W-:Y:S02]  /*17c0*/  VOTE.ALL P0, P0 ;  /* 0x0000000000ff7806 */ /* 0x000fe40000000000 */
[----:B0-----:R-:W-:-:S04]  /*17d0*/  SEL R22, R22, RZ, !P2 ;  /* 0x000000ff16167207 */ /* 0x001fc80005000000 */
[----:B------:R-:W-:-:S07]  /*17e0*/  IADD3 R43, PT, PT, R52, R22, R43 ;  /* 0x00000016342b7210 */ /* 0x000fce0007ffe02b */
.L_x_61:
[----:B------:R-:W-:Y:S05]  /*17f0*/  @P0 BRA `(.L_x_16) ;  /* 0xfffffff800e00947 */ /* 0x000fea000383ffff */
.L_x_10:
[----:B------:R-:W-:Y:S01]  /*1800*/  ISETP.NE.AND P0, PT, R48, RZ, PT ;  /* 0x000000ff3000720c */ /* 0x000fe20003f05270 */
[----:B------:R-:W0:Y:S01]  /*1810*/  @!P1 S2R R17, SR_CgaCtaId ;  /* 0x0000000000119919 */ /* 0x000e220000008800 */
[----:B------:R-:W-:Y:S01]  /*1820*/  @!P1 MOV R16, 0x400 ;  /* 0x0000040000109802 */ /* 0x000fe20000000f00 */
[----:B------:R-:W-:Y:S02]  /*1830*/  @!P1 IMAD.IADD R31, R31, 0x1, R43 ;  /* 0x000000011f1f9824 */ /* 0x000fe400078e022b */
[----:B------:R-:W-:-:S05]  /*1840*/  @!P1 IMAD.MOV.U32 R30, RZ, RZ, 0x65 ;  /* 0x00000065ff1e9424 */ /* 0x000fca00078e00ff */
[----:B------:R1:W-:Y:S03]  /*1850*/  @!P1 ST.E.64.STRONG.GPU desc[UR8][R26.64+0x100], R30 ;  /* 0x0001001e1a009985 */ /* 0x0003e6000c10fb08 */
[----:B------:R-:W-:Y:S01]  /*1860*/  @!P0 MOV R20, 0x400 ;  /* 0x0000040000148802 */ /* 0x000fe20000000f00 */
[----:B------:R-:W2:Y:S01]  /*1870*/  @!P0 S2R R21, SR_CgaCtaId ;  /* 0x0000000000158919 */ /* 0x000ea20000008800 */
[----:B0-----:R-:W-:-:S05]  /*1880*/  @!P1 LEA R16, R17, R16, 0x18 ;  /* 0x0000001011109211 */ /* 0x001fca00078ec0ff */
[----:B------:R1:W-:Y:S04]  /*1890*/  @!P1 STS [R16+0x8], R31 ;  /* 0x0000081f10009388 */ /* 0x0003e80000000800 */
[----:B------:R1:W-:Y:S01]  /*18a0*/  @!P1 STS [R16+0x4], R43 ;  /* 0x0000042b10009388 */ /* 0x0003e20000000800 */
[----:B--2---:R-:W-:Y:S01]  /*18b0*/  @!P0 LEA R22, R21, R20, 0x18 ;  /* 0x0000001415168211 */ /* 0x004fe200078ec0ff */
[----:B------:R-:W-:Y:S02]  /*18c0*/  IMAD.MOV.U32 R20, RZ, RZ, R47 ;  /* 0x000000ffff147224 */ /* 0x000fe400078e002f */
[----:B------:R-:W-:Y:S02]  /*18d0*/  @!P0 IMAD.MOV.U32 R20, RZ, RZ, R43 ;  /* 0x000000ffff148224 */ /* 0x000fe400078e002b */
[----:B------:R1:W-:Y:S05]  /*18e0*/  @!P0 STS [R22+0x4c], R43 ;  /* 0x00004c2b16008388 */ /* 0x0003ea0000000800 */
.L_x_4:
[----:B------:R-:W-:Y:S05]  /*18f0*/  WARPSYNC.ALL ;  /* 0x0000000000007948 */ /* 0x000fea0003800000 */
[----:B------:R-:W0:Y:S08]  /*1900*/  S2UR UR6, SR_CgaCtaId ;  /* 0x00000000000679c3 */ /* 0x000e300000008800 */
[----:B------:R-:W-:Y:S01]  /*1910*/  BAR.SYNC.DEFER_BLOCKING 0x0 ;  /* 0x0000000000007b1d */ /* 0x000fe20000010000 */
[----:B------:R-:W-:-:S05]  /*1920*/  ISETP.NE.AND P0, PT, R50, RZ, PT ;  /* 0x000000ff3200720c */ /* 0x000fca0003f05270 */
[----:B------:R-:W-:Y:S02]  /*1930*/  UMOV UR5, 0x400 ;  /* 0x0000040000057882 */ /* 0x000fe40000000000 */
[----:B0-----:R-:W-:-:S09]  /*1940*/  ULEA UR5, UR6, UR5, 0x18 ;  /* 0x0000000506057291 */ /* 0x001fd2000f8ec0ff */
[----:B-1----:R-:W0:Y:S02]  /*1950*/  LDS R16, [UR5+0x4c] ;  /* 0x00004c05ff107984 */ /* 0x002e240008000800 */
[----:B0-----:R-:W-:-:S05]  /*1960*/  SEL R21, R16, RZ, P0 ;  /* 0x000000ff10157207 */ /* 0x001fca0000000000 */
[----:B------:R-:W-:-:S07]  /*1970*/  IMAD.IADD R21, R21, 0x1, R20 ;  /* 0x0000000115157824 */ /* 0x000fce00078e0214 */
.L_x_3:
[----:B------:R-:W-:Y:S05]  /*1980*/  BSYNC.RECONVERGENT B0 ;  /* 0x0000000000007941 */ /* 0x000fea0003800200 */
.L_x_1:
[----:B------:R-:W-:Y:S01]  /*1990*/  IMAD.IADD R36, R36, 0x1, R21 ;  /* 0x0000000124247824 */ /* 0x000fe200078e0215 */
[----:B------:R-:W-:Y:S03]  /*19a0*/  BAR.SYNC.DEFER_BLOCKING 0x0 ;  /* 0x0000000000007b1d */ /* 0x000fe60000010000 */
[----:B------:R-:W-:-:S03]  /*19b0*/  IMAD.IADD R37, R37, 0x1, R36 ;  /* 0x0000000125257824 */ /* 0x000fc600078e0224 */
[----:B------:R-:W1:Y:S01]  /*19c0*/  LDCU.64 UR6, c[0x0][0x388] ;  /* 0x00007100ff0677ac */ /* 0x000e620008000a00 */
[----:B------:R-:W-:-:S04]  /*19d0*/  IMAD.IADD R34, R34, 0x1, R37 ;  /* 0x0000000122227824 */ /* 0x000fc800078e0225 */
[----:B------:R-:W-:-:S04]  /*19e0*/  IMAD.IADD R35, R35, 0x1, R34 ;  /* 0x0000000123237824 */ /* 0x000fc800078e0222 */
[----:B------:R-:W-:-:S04]  /*19f0*/  IMAD.IADD R32, R32, 0x1, R35 ;  /* 0x0000000120207824 */ /* 0x000fc800078e0223 */
[----:B------:R-:W-:-:S04]  /*1a00*/  IMAD.IADD R33, R33, 0x1, R32 ;  /* 0x0000000121217824 */ /* 0x000fc800078e0220 */
[----:B------:R-:W-:Y:S01]  /*1a10*/  IMAD.IADD R18, R18, 0x1, R33 ;  /* 0x0000000112127824 */ /* 0x000fe200078e0221 */
[----:B------:R-:W-:Y:S01]  /*1a20*/  STS.64 [R0], R36 ;  /* 0x0000002400007388 */ /* 0x000fe20000000a00 */
[----:B-1----:R-:W-:Y:S02]  /*1a30*/  IADD3 R46, P0, PT, R46, UR6, RZ ;  /* 0x000000062e2e7c10 */ /* 0x002fe4000ff1e0ff */
[----:B------:R-:W-:Y:S01]  /*1a40*/  IMAD.IADD R19, R19, 0x1, R18 ;  /* 0x0000000113137824 */ /* 0x000fe200078e0212 */
[----:B------:R-:W-:Y:S01]  /*1a50*/  STS.64 [R0+0x8], R34 ;  /* 0x0000082200007388 */ /* 0x000fe20000000a00 */
[----:B------:R-:W-:Y:S02]  /*1a60*/  IADD3.X R47, PT, PT, R45, UR7, RZ, P0, !PT ;  /* 0x000000072d2f7c10 */ /* 0x000fe400087fe4ff */
[----:B------:R-:W-:Y:S01]  /*1a70*/  IMAD.IADD R14, R14, 0x1, R19 ;  /* 0x000000010e0e7824 */ /* 0x000fe200078e0213 */
[----:B------:R-:W-:Y:S03]  /*1a80*/  STS.64 [R0+0x10], R32 ;  /* 0x0000102000007388 */ /* 0x000fe60000000a00 */
[----:B------:R-:W-:Y:S01]  /*1a90*/  IMAD.IADD R15, R15, 0x1, R14 ;  /* 0x000000010f0f7824 */ /* 0x000fe200078e020e */
[----:B------:R-:W-:Y:S03]  /*1aa0*/  STS.64 [R0+0x18], R18 ;  /* 0x0000181200007388 */ /* 0x000fe60000000a00 */
[----:B------:R-:W-:Y:S01]  /*1ab0*/  IMAD.IADD R12, R12, 0x1, R15 ;  /* 0x000000010c0c7824 */ /* 0x000fe200078e020f */
[----:B------:R-:W-:Y:S03]  /*1ac0*/  STS.64 [R0+0x20], R14 ;  /* 0x0000200e00007388 */ /* 0x000fe60000000a00 */
[----:B------:R-:W-:-:S04]  /*1ad0*/  IMAD.IADD R13, R13, 0x1, R12 ;  /* 0x000000010d0d7824 */ /* 0x000fc800078e020c */
        /* <DEDUP_REMOVED lines=14> */
[----:B------:R-:W-:-:S05]  /*1bc0*/  IMAD.IADD R3, R3, 0x1, R2 ;  /* 0x0000000103037824 */ /* 0x000fca00078e0202 */
[----:B------:R-:W-:Y:S01]  /*1bd0*/  STS.64 [R0+0x50], R2 ;  /* 0x0000500200007388 */ /* 0x000fe20000000a00 */
[----:B------:R-:W-:-:S03]  /*1be0*/  NOP ;  /* 0x0000000000007918 */ /* 0x000fc60000000000 */
[----:B0-----:R-:W0:Y:S04]  /*1bf0*/  LDS R17, [R38] ;  /* 0x0000000026117984 */ /* 0x001e280000000800 */
[----:B------:R-:W1:Y:S04]  /*1c00*/  LDS R15, [R38+0x80] ;  /* 0x00008000260f7984 */ /* 0x000e680000000800 */
[----:B------:R-:W2:Y:S04]  /*1c10*/  LDS R13, [R38+0x100] ;  /* 0x00010000260d7984 */ /* 0x000ea80000000800 */
[----:B------:R-:W3:Y:S04]  /*1c20*/  LDS R19, [R38+0x180] ;  /* 0x0001800026137984 */ /* 0x000ee80000000800 */
[----:B------:R-:W4:Y:S04]  /*1c30*/  LDS R11, [R38+0x200] ;  /* 0x00020000260b7984 */ /* 0x000f280000000800 */
[----:B------:R-:W5:Y:S04]  /*1c40*/  LDS R9, [R38+0x280] ;  /* 0x0002800026097984 */ /* 0x000f680000000800 */
        /* <DEDUP_REMOVED lines=16> */
[----:B0-----:R-:W-:Y:S04]  /*1d50*/  STG.E desc[UR8][R46.64], R17 ;  /* 0x000000112e007986 */ /* 0x001fe8000c101908 */
[----:B-1----:R-:W-:Y:S04]  /*1d60*/  STG.E desc[UR8][R46.64+0x80], R15 ;  /* 0x0000800f2e007986 */ /* 0x002fe8000c101908 */
[----:B--2---:R-:W-:Y:S04]  /*1d70*/  STG.E desc[UR8][R46.64+0x100], R13 ;  /* 0x0001000d2e007986 */ /* 0x004fe8000c101908 */
[----:B---3--:R-:W-:Y:S04]  /*1d80*/  STG.E desc[UR8][R46.64+0x180], R19 ;  /* 0x000180132e007986 */ /* 0x008fe8000c101908 */
[----:B----4-:R-:W-:Y:S04]  /*1d90*/  STG.E desc[UR8][R46.64+0x200], R11 ;  /* 0x0002000b2e007986 */ /* 0x010fe8000c101908 */
[----:B-----5:R-:W-:Y:S04]  /*1da0*/  STG.E desc[UR8][R46.64+0x280], R9 ;  /* 0x000280092e007986 */ /* 0x020fe8000c101908 */
[----:B------:R-:W-:Y:S04]  /*1db0*/  STG.E desc[UR8][R46.64+0x300], R7 ;  /* 0x000300072e007986 */ /* 0x000fe8000c101908 */
        /* <DEDUP_REMOVED lines=14> */
[----:B------:R-:W-:Y:S01]  /*1ea0*/  STG.E desc[UR8][R46.64+0xa80], R49 ;  /* 0x000a80312e007986 */ /* 0x000fe2000c101908 */
[----:B------:R-:W-:Y:S05]  /*1eb0*/  EXIT ;  /* 0x000000000000794d */ /* 0x000fea0003800000 */
.L_x_0:
[----:B------:R-:W-:-:S13]  /*1ec0*/  ISETP.NE.AND P0, PT, R0, RZ, PT ;  /* 0x000000ff0000720c */ /* 0x000fda0003f05270 */
[----:B------:R-:W-:Y:S05]  /*1ed0*/  @!P0 EXIT ;  /* 0x000000000000894d */ /* 0x000fea0003800000 */
[----:B------:R-:W0:Y:S02]  /*1ee0*/  LDC.64 R2, c[0x0][0x380] ;  /* 0x0000e000ff027b82 */ /* 0x000e240000000a00 */
[----:B0-----:R-:W-:-:S05]  /*1ef0*/  IMAD.WIDE.U32 R2, R5, 0x4, R2 ;  /* 0x0000000405027825 */ /* 0x001fca00078e0002 */
[----:B------:R0:W2:Y:S01]  /*1f00*/  LDG.E R7, desc[UR8][R2.64] ;  /* 0x0000000802077981 */ /* 0x0000a2000c1e1900 */
[----:B------:R-:W1:Y:S02]  /*1f10*/  S2R R52, SR_TID.X ;  /* 0x0000000000347919 */ /* 0x000e640000002100 */
[C---:B-1----:R-:W-:Y:S02]  /*1f20*/  LOP3.LUT R4, R52.reuse, 0x1f, RZ, 0xc0, !PT ;  /* 0x0000001f34047812 */ /* 0x042fe400078ec0ff */
[----:B------:R-:W-:-:S05]  /*1f30*/  LOP3.LUT R5, R52, 0x3e0, RZ, 0xc0, !PT ;  /* 0x000003e034057812 */ /* 0x000fca00078ec0ff */
[----:B------:R-:W-:-:S04]  /*1f40*/  IMAD R15, R5, 0x16, R4 ;  /* 0x00000016050f7824 */ /* 0x000fc800078e0204 */
[C---:B------:R-:W-:Y:S01]  /*1f50*/  VIADD R5, R15.reuse, 0x20 ;  /* 0x000000200f057836 */ /* 0x040fe20000000000 */
[C---:B------:R-:W-:Y:S01]  /*1f60*/  ISETP.GE.U32.AND P6, PT, R15.reuse, R0, PT ;  /* 0x000000000f00720c */ /* 0x040fe20003fc6070 */
[C---:B------:R-:W-:Y:S01]  /*1f70*/  VIADD R9, R15.reuse, 0x40 ;  /* 0x000000400f097836 */ /* 0x040fe20000000000 */
[C---:B------:R-:W-:Y:S01]  /*1f80*/  LEA R4, P1, R15.reuse, R2, 0x2 ;  /* 0x000000020f047211 */ /* 0x040fe200078210ff */
[----:B------:R-:W-:Y:S01]  /*1f90*/  VIADD R11, R15, 0xa0 ;  /* 0x000000a00f0b7836 */ /* 0x000fe20000000000 */
[-C--:B------:R-:W-:Y:S01]  /*1fa0*/  ISETP.GE.U32.AND P5, PT, R5, R0.reuse, PT ;  /* 0x000000000500720c */ /* 0x080fe20003fa6070 */
[----:B------:R-:W-:Y:S01]  /*1fb0*/  VIADD R5, R15, 0xc0 ;  /* 0x000000c00f057836 */ /* 0x000fe20000000000 */
[-C--:B------:R-:W-:Y:S01]  /*1fc0*/  ISETP.GE.U32.AND P0, PT, R9, R0.reuse, PT ;  /* 0x000000000900720c */ /* 0x080fe20003f06070 */
[----:B------:R-:W-:Y:S01]  /*1fd0*/  VIADD R9, R15, 0x100 ;  /* 0x000001000f097836 */ /* 0x000fe20000000000 */
[-C--:B------:R-:W-:Y:S01]  /*1fe0*/  ISETP.GE.U32.AND P4, PT, R11, R0.reuse, PT ;  /* 0x000000000b00720c */ /* 0x080fe20003f86070 */
[----:B------:R-:W-:Y:S01]  /*1ff0*/  VIADD R11, R15, 0x120 ;  /* 0x000001200f0b7836 */ /* 0x000fe20000000000 */
[-C--:B------:R-:W-:Y:S01]  /*2000*/  ISETP.GE.U32.AND P3, PT, R5, R0.reuse, PT ;  /* 0x000000000500720c */ /* 0x080fe20003f66070 */
[----:B------:R-:W-:Y:S01]  /*2010*/  IMAD.X R5, RZ, RZ, R3, P1 ;  /* 0x000000ffff057224 */ /* 0x000fe200008e0603 */
[-C--:B------:R-:W-:Y:S01]  /*2020*/  ISETP.GE.U32.AND P2, PT, R9, R0.reuse, PT ;  /* 0x000000000900720c */ /* 0x080fe20003f46070 */
[----:B0-----:R-:W-:Y:S01]  /*2030*/  VIADD R3, R15, 0x140 ;  /* 0x000001400f037836 */ /* 0x001fe20000000000 */
[----:B------:R-:W-:Y:S01]  /*2040*/  ISETP.GE.U32.AND P1, PT, R11, R0, PT ;  /* 0x000000000b00720c */ /* 0x000fe20003f26070 */
[----:B------:R-:W-:-:S02]  /*2050*/  VIADD R11, R15, 0x1e0 ;  /* 0x000001e00f0b7836 */ /* 0x000fc40000000000 */
[C---:B------:R-:W-:Y:S02]  /*2060*/  VIADD R13, R15.reuse, 0x240 ;  /* 0x000002400f0d7836 */ /* 0x040fe40000000000 */
[C---:B------:R-:W-:Y:S02]  /*2070*/  VIADD R51, R15.reuse, 0x60 ;  /* 0x000000600f337836 */ /* 0x040fe40000000000 */
[C---:B------:R-:W-:Y:S02]  /*2080*/  VIADD R50, R15.reuse, 0x80 ;  /* 0x000000800f327836 */ /* 0x040fe40000000000 */
[C---:B------:R-:W-:Y:S02]  /*2090*/  VIADD R49, R15.reuse, 0xe0 ;  /* 0x000000e00f317836 */ /* 0x040fe40000000000 */
[C---:B------:R-:W-:Y:S02]  /*20a0*/  VIADD R48, R15.reuse, 0x160 ;  /* 0x000001600f307836 */ /* 0x040fe40000000000 */
[----:B------:R-:W-:-:S02]  /*20b0*/  VIADD R47, R15, 0x180 ;  /* 0x000001800f2f7836 */ /* 0x000fc40000000000 */
[C---:B------:R-:W-:Y:S02]  /*20c0*/  VIADD R46, R15.reuse, 0x1a0 ;  /* 0x000001a00f2e7836 */ /* 0x040fe40000000000 */
[C---:B------:R-:W-:Y:S02]  /*20d0*/  VIADD R45, R15.reuse, 0x1c0 ;  /* 0x000001c00f2d7836 */ /* 0x040fe40000000000 */
[C---:B------:R-:W-:Y:S02]  /*20e0*/  VIADD R41, R15.reuse, 0x200 ;  /* 0x000002000f297836 */ /* 0x040fe40000000000 */
[C---:B------:R-:W-:Y:S02]  /*20f0*/  VIADD R40, R15.reuse, 0x260 ;  /* 0x000002600f287836 */ /* 0x040fe40000000000 */
[----:B------:R-:W-:Y:S02]  /*2100*/  VIADD R2, R15, 0x2a0 ;  /* 0x000002a00f027836 */ /* 0x000fe40000000000 */
[----:B--2---:R-:W-:-:S02]  /*2110*/  IMAD.MOV.U32 R17, RZ, RZ, R7 ;  /* 0x000000ffff117224 */ /* 0x004fc400078e0007 */
[----:B------:R-:W2:Y:S02]  /*2120*/  @!P6 LDG.E R7, desc[UR8][R4.64] ;  /* 0x000000080407e981 */ /* 0x000ea4000c1e1900 */
[----:B------:R-:W-:Y:S01]  /*2130*/  IMAD.MOV.U32 R9, RZ, RZ, R17 ;  /* 0x000000ffff097224 */ /* 0x000fe200078e0011 */
[----:B------:R-:W-:Y:S01]  /*2140*/  ISETP.GE.U32.AND P6, PT, R3, R0, PT ;  /* 0x000000000300720c */ /* 0x000fe20003fc6070 */
[----:B------:R-:W-:-:S04]  /*2150*/  VIADD R3, R15, 0x220 ;  /* 0x000002200f037836 */ /* 0x000fc80000000000 */
[----:B------:R-:W3:Y:S01]  /*2160*/  @!P5 LDG.E R9, desc[UR8][R4.64+0x80] ;  /* 0x000080080409d981 */ /* 0x000ee2000c1e1900 */
[-C--:B------:R-:W-:Y:S01]  /*2170*/  ISETP.GE.U32.AND P5, PT, R11, R0.reuse, PT ;  /* 0x000000000b00720c */ /* 0x080fe20003fa6070 */
[--C-:B------:R-:W-:Y:S02]  /*2180*/  IMAD.MOV.U32 R11, RZ, RZ, R17.reuse ;  /* 0x000000ffff0b7224 */ /* 0x100fe400078e0011 */
[--C-:B------:R-:W-:Y:S02]  /*2190*/  IMAD.MOV.U32 R19, RZ, RZ, R17.reuse ;  /* 0x000000ffff137224 */ /* 0x100fe400078e0011 */
[--C-:B------:R-:W-:Y:S02]  /*21a0*/  IMAD.MOV.U32 R21, RZ, RZ, R17.reuse ;  /* 0x000000ffff157224 */ /* 0x100fe400078e0011 */
[----:B------:R-:W4:Y:S01]  /*21b0*/  @!P0 LDG.E R11, desc[UR8][R4.64+0x100] ;  /* 0x00010008040b8981 */ /* 0x000f22000c1e1900 */
[--C-:B------:R-:W-:Y:S01]  /*21c0*/  IMAD.MOV.U32 R25, RZ, RZ, R17.reuse ;  /* 0x000000ffff197224 */ /* 0x100fe200078e0011 */
[----:B------:R-:W-:Y:S01]  /*21d0*/  ISETP.GE.U32.AND P0, PT, R3, R0, PT ;  /* 0x000000000300720c */ /* 0x000fe20003f06070 */
[--C-:B------:R-:W-:Y:S01]  /*21e0*/  IMAD.MOV.U32 R27, RZ, RZ, R17.reuse ;  /* 0x000000ffff1b7224 */ /* 0x100fe200078e0011 */
[----:B------:R-:W5:Y:S01]  /*21f0*/  @!P4 LDG.E R19, desc[UR8][R4.64+0x280] ;  /* 0x000280080413c981 */ /* 0x000f62000c1e1900 */
[----:B------:R-:W-:-:S02]  /*2200*/  IMAD.MOV.U32 R29, RZ, RZ, R17 ;  /* 0x000000ffff1d7224 */ /* 0x000fc400078e0011 */
[----:B------:R-:W-:Y:S01]  /*2210*/  VIADD R3, R15, 0x280 ;  /* 0x000002800f037836 */ /* 0x000fe20000000000 */
[----:B------:R-:W5:Y:S01]  /*2220*/  @!P3 LDG.E R21, desc[UR8][R4.64+0x300] ;  /* 0x000300080415b981 */ /* 0x000f62000c1e1900 */
[----:B------:R-:W-:-:S03]  /*2230*/  ISETP.GE.U32.AND P4, PT, R13, R0, PT ;  /* 0x000000000d00720c */ /* 0x000fc60003f86070 */
[----:B------:R-:W5:Y:S01]  /*2240*/  @!P2 LDG.E R25, desc[UR8][R4.64+0x400] ;  /* 0x000400080419a981 */ /* 0x000f62000c1e1900 */
[-C--:B------:R-:W-:Y:S02]  /*2250*/  ISETP.GE.U32.AND P3, PT, R3, R0.reuse, PT ;  /* 0x000000000300720c */ /* 0x080fe40003f66070 */
[-C--:B------:R-:W-:Y:S01]  /*2260*/  ISETP.GE.U32.AND P2, PT, R51, R0.reuse, PT ;  /* 0x000000003300720c */ /* 0x080fe20003f46070 */
[----:B------:R-:W5:Y:S01]  /*2270*/  @!P1 LDG.E R27, desc[UR8][R4.64+0x480] ;  /* 0x00048008041b9981 */ /* 0x000f62000c1e1900 */
[----:B------:R-:W-:-:S03]  /*2280*/  ISETP.GE.U32.AND P1, PT, R50, R0, PT ;  /* 0x000000003200720c */ /* 0x000fc60003f26070 */
[----:B------:R-:W5:Y:S01]  /*2290*/  @!P6 LDG.E R29, desc[UR8][R4.64+0x500] ;  /* 0x00050008041de981 */ /* 0x000f62000c1e1900 */
[----:B------:R-:W-:Y:S01]  /*22a0*/  ISETP.GE.U32.AND P6, PT, R49, R0, PT ;  /* 0x000000003100720c */ /* 0x000fe20003fc6070 */
[--C-:B------:R-:W-:Y:S02]  /*22b0*/  IMAD.MOV.U32 R43, RZ, RZ, R17.reuse ;  /* 0x000000ffff2b7224 */ /* 0x100fe400078e0011 */
[--C-:B------:R-:W-:Y:S02]  /*22c0*/  IMAD.MOV.U32 R6, RZ, RZ, R17.reuse ;  /* 0x000000ffff067224 */ /* 0x100fe400078e0011 */
[--C-:B------:R-:W-:Y:S02]  /*22d0*/  IMAD.MOV.U32 R8, RZ, RZ, R17.reuse ;  /* 0x000000ffff087224 */ /* 0x100fe400078e0011 */
[--C-:B------:R-:W-:Y:S01]  /*22e0*/  IMAD.MOV.U32 R10, RZ, RZ, R17.reuse ;  /* 0x000000ffff0a7224 */ /* 0x100fe200078e0011 */
[----:B------:R-:W5:Y:S01]  /*22f0*/  @!P5 LDG.E R43, desc[UR8][R4.64+0x780] ;  /* 0x00078008042bd981 */ /* 0x000f62000c1e1900 */
[----:B------:R-:W-:-:S02]  /*2300*/  IMAD.MOV.U32 R13, RZ, RZ, R17 ;  /* 0x000000ffff0d7224 */ /* 0x000fc400078e0011 */
[--C-:B------:R-:W-:Y:S01]  /*2310*/  IMAD.MOV.U32 R15, RZ, RZ, R17.reuse ;  /* 0x000000ffff0f7224 */ /* 0x100fe200078e0011 */
[----:B------:R-:W5:Y:S01]  /*2320*/  @!P0 LDG.E R6, desc[UR8][R4.64+0x880] ;  /* 0x0008800804068981 */ /* 0x000f62000c1e1900 */
[----:B------:R-:W-:Y:S01]  /*2330*/  IMAD.MOV.U32 R23, RZ, RZ, R17 ;  /* 0x000000ffff177224 */ /* 0x000fe200078e0011 */
[-C--:B------:R-:W-:Y:S02]  /*2340*/  ISETP.GE.U32.AND P5, PT, R48, R0.reuse, PT ;  /* 0x000000003000720c */ /* 0x080fe40003fa6070 */
[----:B------:R-:W5:Y:S01]  /*2350*/  @!P4 LDG.E R8, desc[UR8][R4.64+0x900] ;  /* 0x000900080408c981 */ /* 0x000f62000c1e1900 */
[-C--:B------:R-:W-:Y:S02]  /*2360*/  ISETP.GE.U32.AND P0, PT, R47, R0.reuse, PT ;  /* 0x000000002f00720c */ /* 0x080fe40003f06070 */
[-C--:B------:R-:W-:Y:S01]  /*2370*/  ISETP.GE.U32.AND P4, PT, R46, R0.reuse, PT ;  /* 0x000000002e00720c */ /* 0x080fe20003f86070 */
[----:B------:R-:W5:Y:S01]  /*2380*/  @!P3 LDG.E R10, desc[UR8][R4.64+0xa00] ;  /* 0x000a0008040ab981 */ /* 0x000f62000c1e1900 */
[----:B------:R-:W-:-:S03]  /*2390*/  ISETP.GE.U32.AND P3, PT, R45, R0, PT ;  /* 0x000000002d00720c */ /* 0x000fc60003f66070 */
[----:B------:R-:W5:Y:S01]  /*23a0*/  @!P2 LDG.E R13, desc[UR8][R4.64+0x180] ;  /* 0x00018008040da981 */ /* 0x000f62000c1e1900 */
[----:B------:R-:W-:-:S03]  /*23b0*/  ISETP.GE.U32.AND P2, PT, R41, R0, PT ;  /* 0x000000002900720c */ /* 0x000fc60003f46070 */
        /* <DEDUP_REMOVED lines=10> */
[----:B------:R-:W-:Y:S01]  /*2460*/  IMAD.MOV.U32 R16, RZ, RZ, R17 ;  /* 0x000000ffff107224 */ /* 0x000fe200078e0011 */
[----:B------:R-:W5:Y:S04]  /*2470*/  @!P0 LDG.E R33, desc[UR8][R4.64+0x600] ;  /* 0x0006000804218981 */ /* 0x000f68000c1e1900 */
[----:B------:R-:W5:Y:S04]  /*2480*/  @!P4 LDG.E R35, desc[UR8][R4.64+0x680] ;  /* 0x000680080423c981 */ /* 0x000f68000c1e1900 */
[----:B------:R-:W5:Y:S04]  /*2490*/  @!P3 LDG.E R37, desc[UR8][R4.64+0x700] ;  /* 0x000700080425b981 */ /* 0x000f68000c1e1900 */
[----:B------:R-:W5:Y:S04]  /*24a0*/  @!P2 LDG.E R53, desc[UR8][R4.64+0x800] ;  /* 0x000800080435a981 */ /* 0x000f68000c1e1900 */
[----:B------:R-:W5:Y:S04]  /*24b0*/  @!P1 LDG.E R16, desc[UR8][R4.64+0x980] ;  /* 0x0009800804109981 */ /* 0x000f68000c1e1900 */
[----:B------:R-:W5:Y:S01]  /*24c0*/  @!P6 LDG.E R17, desc[UR8][R4.64+0xa80] ;  /* 0x000a80080411e981 */ /* 0x000f62000c1e1900 */
[----:B------:R-:W0:Y:S01]  /*24d0*/  S2R R3, SR_LANEID ;  /* 0x0000000000037919 */ /* 0x000e220000000000 */
[----:B------:R-:W1:Y:S01]  /*24e0*/  S2UR UR5, SR_CgaCtaId ;  /* 0x00000000000579c3 */ /* 0x000e620000008800 */
[----:B------:R-:W-:Y:S01]  /*24f0*/  SHF.R.U32.HI R42, RZ, 0x5, R52 ;  /* 0x00000005ff2a7819 */ /* 0x000fe20000011634 */
[----:B------:R-:W-:Y:S01]  /*2500*/  UMOV UR4, 0x400 ;  /* 0x0000040000047882 */ /* 0x000fe20000000000 */
[----:B------:R-:W-:Y:S01]  /*2510*/  ISETP.NE.AND P0, PT, R39, RZ, PT ;  /* 0x000000ff2700720c */ /* 0x000fe20003f05270 */
[----:B-1----:R-:W-:-:S02]  /*2520*/  ULEA UR4, UR5, UR4, 0x18 ;  /* 0x0000000405047291 */ /* 0x002fc4000f8ec0ff */
[----:B0-----:R-:W-:-:S05]  /*2530*/  IMAD R38, R42, 0x2c0, R3 ;  /* 0x000002c02a267824 */ /* 0x001fca00078e0203 */
        /* <DEDUP_REMOVED lines=41> */
[----:B------:R-:W-:Y:S02]  /*27d0*/  ISETP.NE.AND P2, PT, R42, 0xb, PT ;  /* 0x0000000b2a00780c */ /* 0x000fe40003f45270 */
[----:B----4-:R-:W-:Y:S02]  /*27e0*/  IADD3 R16, PT, PT, R10, R9, R16 ;  /* 0x000000090a107210 */ /* 0x010fe40007ffe010 */
[----:B------:R-:W-:-:S02]  /*27f0*/  ISETP.GE.U32.AND P3, PT, R52, 0x20, PT ;  /* 0x000000203400780c */ /* 0x000fc40003f66070 */
        /* <DEDUP_REMOVED lines=31> */
[----:B------:R-:W-:-:S03]  /*29f0*/  IMAD.IADD R19, R19, 0x1, R18 ;  /* 0x0000000113137824 */ /* 0x000fc600078e0212 */
        /* <DEDUP_REMOVED lines=14> */
[----:B------:R-:W-:Y:S02]  /*2ae0*/  SEL R16, R22, R16, !P0 ;  /* 0x0000001016107207 */ /* 0x000fe40004000000 */
[----:B------:R-:W-:-:S04]  /*2af0*/  ISETP.NE.AND P0, PT, R42, 0x8, PT ;  /* 0x000000082a00780c */ /* 0x000fc80003f05270 */
[----:B------:R-:W-:Y:S02]  /*2b00*/  SEL R16, R23, R16, !P0 ;  /* 0x0000001017107207 */ /* 0x000fe40004000000 */
[----:B------:R-:W-:Y:S02]  /*2b10*/  ISETP.NE.AND P0, PT, R42, 0xa, PT ;  /* 0x0000000a2a00780c */ /* 0x000fe40003f05270 */
[----:B------:R-:W-:Y:S02]  /*2b20*/  SEL R16, R24, R16, !P1 ;  /* 0x0000001018107207 */ /* 0x000fe40004800000 */
[----:B------:R-:W-:Y:S02]  /*2b30*/  ISETP.NE.AND P1, PT, R3, RZ, PT ;  /* 0x000000ff0300720c */ /* 0x000fe40003f25270 */
[----:B------:R-:W-:Y:S01]  /*2b40*/  SEL R16, R25, R16, !P0 ;  /* 0x0000001019107207 */ /* 0x000fe20004000000 */
[----:B------:R-:W-:Y:S01]  /*2b50*/  @!P2 IMAD.IADD R16, R26, 0x1, R25 ;  /* 0x000000011a10a824 */ /* 0x000fe200078e0219 */
[----:B------:R-:W-:-:S02]  /*2b60*/  SEL R3, R39, RZ, P1 ;  /* 0x000000ff27037207 */ /* 0x000fc40000800000 */
[----:B------:R-:W-:-:S03]  /*2b70*/  ISETP.NE.AND P0, PT, R52, RZ, PT ;  /* 0x000000ff3400720c */ /* 0x000fc60003f05270 */
[----:B------:R-:W-:-:S05]  /*2b80*/  @P3 IMAD.IADD R39, R16, 0x1, R3 ;  /* 0x0000000110273824 */ /* 0x000fca00078e0203 */
[----:B------:R-:W-:Y:S01]  /*2b90*/  SEL R39, R39, RZ, P0 ;  /* 0x000000ff27277207 */ /* 0x000fe20000000000 */
[----:B------:R-:W-:Y:S06]  /*2ba0*/  BRA `(.L_x_18) ;  /* 0x0000000c00f87947 */ /* 0x000fec0003800000 */
.L_x_17:
[----:B0-2---:R-:W-:Y:S02]  /*2bb0*/  IADD3 R16, PT, PT, R6, R5, R4 ;  /* 0x0000000506107210 */ /* 0x005fe40007ffe004 */
[C---:B------:R-:W-:Y:S02]  /*2bc0*/  ISETP.NE.AND P1, PT, R3.reuse, 0x1f, PT ;  /* 0x0000001f0300780c */ /* 0x040fe40003f25270 */
        /* <DEDUP_REMOVED lines=22> */
[----:B------:R-:W-:Y:S01]  /*2d30*/  ISETP.NE.AND P0, PT, R42, 0x2, PT ;  /* 0x000000022a00780c */ /* 0x000fe20003f05270 */
[----:B------:R-:W0:Y:S02]  /*2d40*/  S2R R53, SR_TID.X ;  /* 0x0000000000357919 */ /* 0x000e240000002100 */
[----:B------:R-:W-:Y:S01]  /*2d50*/  IMAD.IADD R43, R44, 0x1, -R43 ;  /* 0x000000012c2b7824 */ /* 0x000fe200078e0a2b */
[----:B------:R-:W-:Y:S01]  /*2d60*/  @!P1 STS [R52+0x10], R44 ;  /* 0x0000102c34009388 */ /* 0x000fe20000000800 */
[----:B------:R-:W-:Y:S01]  /*2d70*/  BAR.SYNC.DEFER_BLOCKING 0x0 ;  /* 0x0000000000007b1d */ /* 0x000fe20000010000 */
[----:B------:R-:W-:-:S05]  /*2d80*/  ISETP.NE.AND P1, PT, R42, 0x9, PT ;  /* 0x000000092a00780c */ /* 0x000fca0003f25270 */
[----:B------:R-:W1:Y:S04]  /*2d90*/  LDS.128 R16, [UR4+0x10] ;  /* 0x00001004ff107984 */ /* 0x000e680008000c00 */
[----:B------:R-:W2:Y:S04]  /*2da0*/  LDS.128 R20, [UR4+0x20] ;  /* 0x00002004ff147984 */ /* 0x000ea80008000c00 */
[----:B------:R-:W3:Y:S01]  /*2db0*/  LDS.128 R24, [UR4+0x30] ;  /* 0x00003004ff187984 */ /* 0x000ee20008000c00 */
[----:B-1----:R-:W-:-:S04]  /*2dc0*/  IMAD.IADD R17, R16, 0x1, R17 ;  /* 0x0000000110117824 */ /* 0x002fc800078e0211 */
[----:B------:R-:W-:Y:S01]  /*2dd0*/  IMAD.IADD R18, R18, 0x1, R17 ;  /* 0x0000000112127824 */ /* 0x000fe200078e0211 */
[----:B------:R-:W-:Y:S02]  /*2de0*/  SEL R16, R17, R16, !P0 ;  /* 0x0000001011107207 */ /* 0x000fe40004000000 */
[----:B------:R-:W-:Y:S01]  /*2df0*/  ISETP.NE.AND P0, PT, R42, 0x3, PT ;  /* 0x000000032a00780c */ /* 0x000fe20003f05270 */
[----:B------:R-:W-:Y:S01]  /*2e00*/  IMAD.IADD R19, R19, 0x1, R18 ;  /* 0x0000000113137824 */ /* 0x000fe200078e0212 */
[----:B------:R-:W-:Y:S02]  /*2e10*/  SEL R17, R43, RZ, P2 ;  /* 0x000000ff2b117207 */ /* 0x000fe40001000000 */
[----:B------:R-:W-:Y:S01]  /*2e20*/  SEL R16, R18, R16, !P0 ;  /* 0x0000001012107207 */ /* 0x000fe20004000000 */
[----:B--2---:R-:W-:Y:S01]  /*2e30*/  IMAD.IADD R20, R19, 0x1, R20 ;  /* 0x0000000113147824 */ /* 0x004fe200078e0214 */
        /* <DEDUP_REMOVED lines=8> */
[----:B---3--:R-:W-:Y:S01]  /*2ec0*/  IMAD.IADD R24, R23, 0x1, R24 ;  /* 0x0000000117187824 */ /* 0x008fe200078e0218 */
        /* <DEDUP_REMOVED lines=12> */
[----:B0-----:R-:W-:-:S02]  /*2f90*/  ISETP.GT.U32.AND P0, PT, R53, 0x1f, PT ;  /* 0x0000001f3500780c */ /* 0x001fc40003f04070 */
        /* <DEDUP_REMOVED lines=20> */
.L_x_64:
[----:B------:R-:W-:Y:S05]  /*30e0*/  @!P0 BRA `(.L_x_21) ;  /* 0x0000000000748947 */ /* 0x000fea0003800000 */
[----:B------:R-:W-:-:S07]  /*30f0*/  IMAD.MOV.U32 R22, RZ, RZ, 0x3b8 ;  /* 0x000003b8ff167424 */ /* 0x000fce00078e00ff */
.L_x_23:
        /* <DEDUP_REMOVED lines=27> */
.L_x_67:
[----:B------:R-:W-:Y:S05]  /*32b0*/  @P0 BRA `(.L_x_23) ;  /* 0xfffffffc00900947 */ /* 0x000fea000383ffff */
.L_x_21:
[----:B------:R-:W-:Y:S01]  /*32c0*/  UMOV UR5, 0xffffffff ;  /* 0xffffffff00057882 */ /* 0x000fe20000000000 */
[----:B------:R-:W-:Y:S02]  /*32d0*/  ISETP.NE.AND P0, PT, R24, 0x65, PT ;  /* 0x000000651800780c */ /* 0x000fe40003f05270 */
[----:B------:R-:W-:Y:S11]  /*32e0*/  BRA.DIV UR5, `(.L_x_24) ;  /* 0x0000001a05fc7947 */ /* 0x000ff6000b800000 */
[----:B------:R-:W0:Y:S01]  /*32f0*/  S2R R53, SR_GEMASK ;  /* 0x0000000000357919 */ /* 0x000e220000003c00 */
[----:B------:R-:W-:Y:S01]  /*3300*/  VOTE.ANY R21, PT, !P0 ;  /* 0x0000000000157806 */ /* 0x000fe200040e0100 */
[----:B------:R-:W-:-:S03]  /*3310*/  VIADD R17, R3, 0x2 ;  /* 0x0000000203117836 */ /* 0x000fc60000000000 */
[----:B0-----:R-:W-:-:S05]  /*3320*/  LOP3.LUT R21, R21, 0x80000000, R53, 0xec, !PT ;  /* 0x8000000015157812 */ /* 0x001fca00078eec35 */
[----:B------:R-:W-:-:S05]  /*3330*/  VIADD R16, R21, 0xffffffff ;  /* 0xffffffff15107836 */ /* 0x000fca0000000000 */
[----:B------:R-:W-:-:S06]  /*3340*/  LOP3.LUT R16, R21, R16, RZ, 0xc, !PT ;  /* 0x0000001015107212 */ /* 0x000fcc00078e0cff */
[----:B------:R-:W0:Y:S02]  /*3350*/  POPC R16, R16 ;  /* 0x0000001000107309 */ /* 0x000e240000000000 */
[----:B0-----:R-:W0:Y:S01]  /*3360*/  SHFL.DOWN PT, R22, R25, 0x1, R16 ;  /* 0x0820000019167989 */ /* 0x001e2200000e0010 */
[----:B------:R-:W-:-:S04]  /*3370*/  ISETP.GE.AND P0, PT, R3, R16, PT ;  /* 0x000000100300720c */ /* 0x000fc80003f06270 */
[----:B0-----:R-:W-:Y:S02]  /*3380*/  SEL R22, R22, RZ, !P0 ;  /* 0x000000ff16167207 */ /* 0x001fe40004000000 */
[----:B------:R-:W-:Y:S01]  /*3390*/  ISETP.GT.AND P0, PT, R17, R16, PT ;  /* 0x000000101100720c */ /* 0x000fe20003f04270 */
[----:B------:R-:W-:Y:S02]  /*33a0*/  VIADD R17, R3, 0x4 ;  /* 0x0000000403117836 */ /* 0x000fe40000000000 */
[----:B------:R-:W-:-:S05]  /*33b0*/  IMAD.IADD R43, R22, 0x1, R25 ;  /* 0x00000001162b7824 */ /* 0x000fca00078e0219 */
[----:B------:R-:W0:Y:S02]  /*33c0*/  SHFL.DOWN PT, R22, R43, 0x2, R16 ;  /* 0x084000002b167989 */ /* 0x000e2400000e0010 */
[----:B0-----:R-:W-:Y:S02]  /*33d0*/  SEL R22, R22, RZ, !P0 ;  /* 0x000000ff16167207 */ /* 0x001fe40004000000 */
[----:B------:R-:W-:Y:S01]  /*33e0*/  ISETP.GT.AND P0, PT, R17, R16, PT ;  /* 0x000000101100720c */ /* 0x000fe20003f04270 */
[----:B------:R-:W-:Y:S02]  /*33f0*/  VIADD R17, R3, 0x8 ;  /* 0x0000000803117836 */ /* 0x000fe40000000000 */
[----:B------:R-:W-:Y:S02]  /*3400*/  IMAD.IADD R26, R43, 0x1, R22 ;  /* 0x000000012b1a7824 */ /* 0x000fe400078e0216 */
[----:B------:R-:W0:Y:S03]  /*3410*/  LDC.64 R42, c[0x0][0x390] ;  /* 0x0000e400ff2a7b82 */ /* 0x000e260000000a00 */
[----:B------:R-:W1:Y:S02]  /*3420*/  SHFL.DOWN PT, R22, R26, 0x4, R16 ;  /* 0x088000001a167989 */ /* 0x000e6400000e0010 */
[----:B-1----:R-:W-:-:S02]  /*3430*/  SEL R25, R22, RZ, !P0 ;  /* 0x000000ff16197207 */ /* 0x002fc40004000000 */
[-C--:B------:R-:W-:Y:S01]  /*3440*/  ISETP.GT.AND P0, PT, R17, R16.reuse, PT ;  /* 0x000000101100720c */ /* 0x080fe20003f04270 */
[----:B------:R-:W-:Y:S02]  /*3450*/  VIADD R17, R3, 0x10 ;  /* 0x0000001003117836 */ /* 0x000fe40000000000 */
[----:B------:R-:W-:Y:S01]  /*3460*/  IMAD.IADD R25, R26, 0x1, R25 ;  /* 0x000000011a197824 */ /* 0x000fe200078e0219 */
[----:B0-----:R-:W-:Y:S02]  /*3470*/  IADD3 R26, P3, PT, R42, 0x100, RZ ;  /* 0x000001002a1a7810 */ /* 0x001fe40007f7e0ff */
[----:B------:R-:W-:Y:S02]  /*3480*/  ISETP.GT.AND P2, PT, R17, R16, PT ;  /* 0x000000101100720c */ /* 0x000fe40003f44270 */
[----:B------:R-:W0:Y:S01]  /*3490*/  SHFL.DOWN PT, R22, R25, 0x8, R16 ;  /* 0x0900000019167989 */ /* 0x000e2200000e0010 */
[----:B------:R-:W-:Y:S01]  /*34a0*/  IMAD.X R43, RZ, RZ, R43, P3 ;  /* 0x000000ffff2b7224 */ /* 0x000fe200018e062b */
[----:B0-----:R-:W-:-:S02]  /*34b0*/  SEL R20, R22, RZ, !P0 ;  /* 0x000000ff16147207 */ /* 0x001fc40004000000 */
[----:B------:R-:W-:-:S03]  /*34c0*/  ISETP.NE.AND P0, PT, R24, 0x65, PT ;  /* 0x000000651800780c */ /* 0x000fc60003f05270 */
[----:B------:R-:W-:-:S05]  /*34d0*/  IMAD.IADD R20, R25, 0x1, R20 ;  /* 0x0000000119147824 */ /* 0x000fca00078e0214 */
[----:B------:R-:W0:Y:S05]  /*34e0*/  SHFL.DOWN PT, R22, R20, 0x10, R16 ;  /* 0x0a00000014167989 */ /* 0x000e2a00000e0010 */
[----:B------:R-:W-:Y:S02]  /*34f0*/  VOTE.ALL P0, P0 ;  /* 0x0000000000ff7806 */ /* 0x000fe40000000000 */
[----:B0-----:R-:W-:-:S05]  /*3500*/  SEL R17, R22, RZ, !P2 ;  /* 0x000000ff16117207 */ /* 0x001fca0005000000 */
[----:B------:R-:W-:-:S07]  /*3510*/  IMAD.IADD R42, R20, 0x1, R17 ;  /* 0x00000001142a7824 */ /* 0x000fce00078e0211 */
.L_x_76:
[----:B------:R-:W-:Y:S05]  /*3520*/  @!P0 BRA `(.L_x_25) ;  /* 0x0000000400348947 */ /* 0x000fea0003800000 */
[----:B------:R-:W-:-:S07]  /*3530*/  IMAD.MOV.U32 R44, RZ, RZ, 0x3b8 ;  /* 0x000003b8ff2c7424 */ /* 0x000fce00078e00ff */
.L_x_31:
        /* <DEDUP_REMOVED lines=10> */
.L_x_79:
[----:B------:R-:W-:Y:S05]  /*35e0*/  @!P0 BRA `(.L_x_27) ;  /* 0x0000000000748947 */ /* 0x000fea0003800000 */
[----:B------:R-:W-:-:S07]  /*35f0*/  IMAD.MOV.U32 R22, RZ, RZ, R44 ;  /* 0x000000ffff167224 */ /* 0x000fce00078e002c */
.L_x_29:
        /* <DEDUP_REMOVED lines=8> */
[----:B------:R-:W0:Y:S02]  /*3680*/  F2I.FTZ.U32.TRUNC.NTZ R21, R21 ;  /* 0x0000001500157305 */ /* 0x000e24000021f000 */
[----:B0-----:R-:W-:Y:S02]  /*3690*/  IMAD R25, R20, R21, RZ ;  /* 0x0000001514197224 */ /* 0x001fe400078e02ff */
[----:B------:R-:W-:-:S04]  /*36a0*/  IMAD.MOV.U32 R20, RZ, RZ, RZ ;  /* 0x000000ffff147224 */ /* 0x000fc800078e00ff */
        /* <DEDUP_REMOVED lines=16> */
.L_x_82:
[----:B------:R-:W-:Y:S05]  /*37b0*/  @P0 BRA `(.L_x_29) ;  /* 0xfffffffc00900947 */ /* 0x000fea000383ffff */
.L_x_27:
[----:B------:R-:W-:Y:S01]  /*37c0*/  UMOV UR5, 0xffffffff ;  /* 0xffffffff00057882 */ /* 0x000fe20000000000 */
[----:B------:R-:W-:Y:S02]  /*37d0*/  ISETP.NE.AND P0, PT, R24, 0x65, PT ;  /* 0x000000651800780c */ /* 0x000fe40003f05270 */
[----:B------:R-:W-:Y:S11]  /*37e0*/  BRA.DIV UR5, `(.L_x_30) ;  /* 0x0000001a05fc7947 */ /* 0x000ff6000b800000 */
[----:B------:R-:W-:Y:S01]  /*37f0*/  VOTE.ANY R21, PT, !P0 ;  /* 0x0000000000157806 */ /* 0x000fe200040e0100 */
[----:B------:R-:W-:Y:S02]  /*3800*/  VIADD R17, R3, 0x2 ;  /* 0x0000000203117836 */ /* 0x000fe40000000000 */
[----:B------:R-:W-:Y:S01]  /*3810*/  VIADD R23, R23, 0xffffffe0 ;  /* 0xffffffe017177836 */ /* 0x000fe20000000000 */
[----:B------:R-:W-:-:S05]  /*3820*/  LOP3.LUT R21, R21, 0x80000000, R53, 0xec, !PT ;  /* 0x8000000015157812 */ /* 0x000fca00078eec35 */
        /* <DEDUP_REMOVED lines=18> */
[----:B------:R-:W-:-:S03]  /*3950*/  IMAD.IADD R25, R25, 0x1, R22 ;  /* 0x0000000119197824 */ /* 0x000fc600078e0216 */
[----:B------:R-:W-:Y:S02]  /*3960*/  ISETP.GT.AND P2, PT, R17, R16, PT ;  /* 0x000000101100720c */ /* 0x000fe40003f44270 */
        /* <DEDUP_REMOVED lines=8> */
.L_x_91:
[----:B------:R-:W-:Y:S05]  /*39f0*/  @P0 BRA `(.L_x_31) ;  /* 0xfffffff800d00947 */ /* 0x000fea000383ffff */
.L_x_25:
        /* <DEDUP_REMOVED lines=8> */
[----:B0-----:R-:W-:Y:S01]  /*3a80*/  @!P1 LEA R3, R16, R3, 0x18 ;  /* 0x0000000310039211 */ /* 0x001fe200078ec0ff */
[----:B------:R-:W-:Y:S02]  /*3a90*/  IMAD.MOV.U32 R16, RZ, RZ, R52 ;  /* 0x000000ffff107224 */ /* 0x000fe400078e0034 */
[----:B------:R-:W-:Y:S02]  /*3aa0*/  @!P0 IMAD.MOV.U32 R16, RZ, RZ, R42 ;  /* 0x000000ffff108224 */ /* 0x000fe400078e002a */
[----:B------:R1:W-:Y:S04]  /*3ab0*/  @!P1 STS [R3+0x8], R27 ;  /* 0x0000081b03009388 */ /* 0x0003e80000000800 */
[----:B------:R1:W-:Y:S01]  /*3ac0*/  @!P1 STS [R3+0x4], R42 ;  /* 0x0000042a03009388 */ /* 0x0003e20000000800 */
[----:B--2---:R-:W-:-:S05]  /*3ad0*/  @!P0 LEA R17, R20, R17, 0x18 ;  /* 0x0000001114118211 */ /* 0x004fca00078ec0ff */
[----:B------:R1:W-:Y:S02]  /*3ae0*/  @!P0 STS [R17+0x4c], R42 ;  /* 0x00004c2a11008388 */ /* 0x0003e40000000800 */
.L_x_19:
[----:B------:R-:W-:Y:S05]  /*3af0*/  WARPSYNC.ALL ;  /* 0x0000000000007948 */ /* 0x000fea0003800000 */
[----:B------:R-:W0:Y:S08]  /*3b00*/  S2UR UR5, SR_CgaCtaId ;  /* 0x00000000000579c3 */ /* 0x000e300000008800 */
[----:B------:R-:W-:Y:S06]  /*3b10*/  BAR.SYNC.DEFER_BLOCKING 0x0 ;  /* 0x0000000000007b1d */ /* 0x000fec0000010000 */
[----:B------:R-:W-:Y:S01]  /*3b20*/  UMOV UR4, 0x400 ;  /* 0x0000040000047882 */ /* 0x000fe20000000000 */
[----:B-1----:R-:W1:Y:S01]  /*3b30*/  S2R R17, SR_TID.X ;  /* 0x0000000000117919 */ /* 0x002e620000002100 */
[----:B0-----:R-:W-:-:S09]  /*3b40*/  ULEA UR4, UR5, UR4, 0x18 ;  /* 0x0000000405047291 */ /* 0x001fd2000f8ec0ff */
[----:B------:R-:W0:Y:S01]  /*3b50*/  LDS R3, [UR4+0x4c] ;  /* 0x00004c04ff037984 */ /* 0x000e220008000800 */
[----:B-1----:R-:W-:-:S04]  /*3b60*/  ISETP.NE.AND P0, PT, R17, RZ, PT ;  /* 0x000000ff1100720c */ /* 0x002fc80003f05270 */
[----:B0-----:R-:W-:-:S05]  /*3b70*/  SEL R3, R3, RZ, P0 ;  /* 0x000000ff03037207 */ /* 0x001fca0000000000 */
[----:B------:R-:W-:-:S07]  /*3b80*/  IMAD.IADD R39, R3, 0x1, R16 ;  /* 0x0000000103277824 */ /* 0x000fce00078e0210 */
.L_x_18:
[----:B------:R-:W-:Y:S01]  /*3b90*/  IMAD.IADD R4, R4, 0x1, R39 ;  /* 0x0000000104047824 */ /* 0x000fe200078e0227 */
[----:B------:R-:W0:Y:S01]  /*3ba0*/  S2R R16, SR_TID.X ;  /* 0x0000000000107919 */ /* 0x000e220000002100 */
[----:B------:R-:W1:Y:S01]  /*3bb0*/  S2UR UR5, SR_CTAID.X ;  /* 0x00000000000579c3 */ /* 0x000e620000002500 */
[----:B------:R-:W2:Y:S01]  /*3bc0*/  LDCU.64 UR6, c[0x0][0x388] ;  /* 0x00007100ff0677ac */ /* 0x000ea20008000a00 */
[----:B------:R-:W-:Y:S01]  /*3bd0*/  IMAD.IADD R5, R5, 0x1, R4 ;  /* 0x0000000105057824 */ /* 0x000fe200078e0204 */
[----:B------:R-:W3:Y:S03]  /*3be0*/  S2R R3, SR_LANEID ;  /* 0x0000000000037919 */ /* 0x000ee60000000000 */
[----:B------:R-:W-:Y:S02]  /*3bf0*/  IMAD.IADD R6, R6, 0x1, R5 ;  /* 0x0000000106067824 */ /* 0x000fe400078e0205 */
[----:B------:R-:W-:Y:S02]  /*3c00*/  BAR.SYNC.DEFER_BLOCKING 0x0 ;  /* 0x0000000000007b1d */ /* 0x000fe40000010000 */
[----:B------:R-:W-:-:S04]  /*3c10*/  IMAD.IADD R7, R7, 0x1, R6 ;  /* 0x0000000107077824 */ /* 0x000fc800078e0206 */
[----:B------:R-:W-:Y:S01]  /*3c20*/  IMAD.IADD R8, R8, 0x1, R7 ;  /* 0x0000000108087824 */ /* 0x000fe200078e0207 */
[----:B------:R-:W4:Y:S03]  /*3c30*/  S2R R18, SR_TID.X ;  /* 0x0000000000127919 */ /* 0x000f260000002100 */
[----:B------:R-:W-:-:S04]  /*3c40*/  IMAD.IADD R9, R9, 0x1, R8 ;  /* 0x0000000109097824 */ /* 0x000fc800078e0208 */
[----:B------:R-:W-:-:S04]  /*3c50*/  IMAD.IADD R10, R10, 0x1, R9 ;  /* 0x000000010a0a7824 */ /* 0x000fc800078e0209 */
[----:B------:R-:W-:-:S04]  /*3c60*/  IMAD.IADD R11, R11, 0x1, R10 ;  /* 0x000000010b0b7824 */ /* 0x000fc800078e020a */
[----:B------:R-:W-:Y:S01]  /*3c70*/  IMAD.IADD R12, R12, 0x1, R11 ;  /* 0x000000010c0c7824 */ /* 0x000fe200078e020b */
[----:B0-----:R-:W-:-:S03]  /*3c80*/  ISETP.NE.AND P0, PT, R16, RZ, PT ;  /* 0x000000ff1000720c */ /* 0x001fc60003f05270 */
[----:B------:R-:W-:Y:S02]  /*3c90*/  IMAD.IADD R13, R13, 0x1, R12 ;  /* 0x000000010d0d7824 */ /* 0x000fe400078e020c */
[----:B---3--:R-:W-:Y:S02]  /*3ca0*/  IMAD R3, R3, 0x54, R38 ;  /* 0x0000005403037824 */ /* 0x008fe400078e0226 */
[----:B------:R-:W-:-:S03]  /*3cb0*/  IMAD.IADD R14, R14, 0x1, R13 ;  /* 0x000000010e0e7824 */ /* 0x000fc600078e020d */
[----:B------:R0:W-:Y:S01]  /*3cc0*/  STS.64 [R3], R4 ;  /* 0x0000000403007388 */ /* 0x0001e20000000a00 */
[----:B------:R-:W-:-:S03]  /*3cd0*/  IMAD.IADD R15, R15, 0x1, R14 ;  /* 0x000000010f0f7824 */ /* 0x000fc600078e020e */
[----:B------:R-:W-:Y:S01]  /*3ce0*/  STS.64 [R3+0x8], R6 ;  /* 0x0000080603007388 */ /* 0x000fe20000000a00 */
[----:B------:R-:W-:-:S03]  /*3cf0*/  IMAD.IADD R28, R28, 0x1, R15 ;  /* 0x000000011c1c7824 */ /* 0x000fc600078e020f */
[----:B------:R-:W-:Y:S01]  /*3d00*/  STS.64 [R3+0x10], R8 ;  /* 0x0000100803007388 */ /* 0x000fe20000000a00 */
[----:B------:R-:W-:-:S03]  /*3d10*/  IMAD.IADD R29, R29, 0x1, R28 ;  /* 0x000000011d1d7824 */ /* 0x000fc600078e021c */
[----:B------:R-:W-:Y:S01]  /*3d20*/  STS.64 [R3+0x18], R10 ;  /* 0x0000180a03007388 */ /* 0x000fe20000000a00 */
[----:B------:R-:W-:Y:S01]  /*3d30*/  IMAD.IADD R30, R30, 0x1, R29 ;  /* 0x000000011e1e7824 */ /* 0x000fe200078e021d */
[----:B0-----:R-:W1:Y:S02]  /*3d40*/  LDC R4, c[0x0][0x398] ;  /* 0x0000e600ff047b82 */ /* 0x001e640000000800 */
[----:B------:R4:W-:Y:S01]  /*3d50*/  STS.64 [R3+0x20], R12 ;  /* 0x0000200c03007388 */ /* 0x0009e20000000a00 */
[----:B------:R-:W-:-:S03]  /*3d60*/  IMAD.IADD R31, R31, 0x1, R30 ;  /* 0x000000011f1f7824 */ /* 0x000fc600078e021e */
[----:B------:R0:W-:Y:S01]  /*3d70*/  STS.64 [R3+0x28], R14 ;  /* 0x0000280e03007388 */ /* 0x0001e20000000a00 */
[----:B------:R-:W-:-:S03]  /*3d80*/  IMAD.IADD R32, R32, 0x1, R31 ;  /* 0x0000000120207824 */ /* 0x000fc600078e021f */
[----:B------:R-:W-:Y:S01]  /*3d90*/  STS.64 [R3+0x30], R28 ;  /* 0x0000301c03007388 */ /* 0x000fe20000000a00 */
[----:B------:R-:W-:-:S03]  /*3da0*/  IMAD.IADD R33, R33, 0x1, R32 ;  /* 0x0000000121217824 */ /* 0x000fc600078e0220 */
[----:B------:R-:W-:Y:S01]  /*3db0*/  STS.64 [R3+0x38], R30 ;  /* 0x0000381e03007388 */ /* 0x000fe20000000a00 */
[----:B------:R-:W-:Y:S01]  /*3dc0*/  IMAD.IADD R34, R34, 0x1, R33 ;  /* 0x0000000122227824 */ /* 0x000fe200078e0221 */
[C---:B----4-:R-:W-:Y:S02]  /*3dd0*/  LOP3.LUT R12, R18.reuse, 0x1f, RZ, 0xc0, !PT ;  /* 0x0000001f120c7812 */ /* 0x050fe400078ec0ff */
[----:B------:R-:W-:Y:S01]  /*3de0*/  STS.64 [R3+0x40], R32 ;  /* 0x0000402003007388 */ /* 0x000fe20000000a00 */
[----:B------:R-:W-:Y:S01]  /*3df0*/  IMAD.IADD R35, R35, 0x1, R34 ;  /* 0x0000000123237824 */ /* 0x000fe200078e0222 */
[----:B------:R-:W-:Y:S01]  /*3e00*/  LOP3.LUT R18, R18, 0x3e0, RZ, 0xc0, !PT ;  /* 0x000003e012127812 */ /* 0x000fe200078ec0ff */
[----:B------:R-:W3:Y:S02]  /*3e10*/  S2R R5, SR_TID.X ;  /* 0x0000000000057919 */ /* 0x000ee40000002100 */
[----:B------:R-:W-:Y:S02]  /*3e20*/  IMAD.IADD R16, R36, 0x1, R35 ;  /* 0x0000000124107824 */ /* 0x000fe400078e0223 */
[----:B-1----:R-:W-:Y:S01]  /*3e30*/  VIADD R4, R4, UR5 ;  /* 0x0000000504047c36 */ /* 0x002fe20008000000 */
[----:B------:R-:W-:Y:S01]  /*3e40*/  STS.64 [R3+0x48], R34 ;  /* 0x0000482203007388 */ /* 0x000fe20000000a00 */
[----:B------:R-:W-:-:S02]  /*3e50*/  IMAD.IADD R17, R37, 0x1, R16 ;  /* 0x0000000125117824 */ /* 0x000fc400078e0210 */
[----:B------:R-:W-:Y:S02]  /*3e60*/  IMAD R18, R18, 0x16, R12 ;  /* 0x0000001612127824 */ /* 0x000fe400078e020c */
[----:B------:R-:W-:Y:S01]  /*3e70*/  IMAD R12, R4, 0x2100, RZ ;  /* 0x00002100040c7824 */ /* 0x000fe200078e02ff */
[----:B------:R-:W-:Y:S01]  /*3e80*/  STS.64 [R3+0x50], R16 ;  /* 0x0000501003007388 */ /* 0x000fe20000000a00 */
[----:B------:R-:W-:-:S03]  /*3e90*/  NOP ;  /* 0x0000000000007918 */ /* 0x000fc60000000000 */
[----:B------:R-:W-:Y:S01]  /*3ea0*/  LDS R10, [R38] ;  /* 0x00000000260a7984 */ /* 0x000fe20000000800 */
[----:B0-----:R-:W-:-:S03]  /*3eb0*/  VIADD R14, R18, 0x40 ;  /* 0x00000040120e7836 */ /* 0x001fc60000000000 */
[----:B------:R-:W-:Y:S04]  /*3ec0*/  LDS R39, [R38+0x80] ;  /* 0x0000800026277984 */ /* 0x000fe80000000800 */
[----:B------:R-:W-:Y:S04]  /*3ed0*/  LDS R8, [R38+0x100] ;  /* 0x0001000026087984 */ /* 0x000fe80000000800 */
[----:B------:R-:W-:Y:S01]  /*3ee0*/  LDS R43, [R38+0x180] ;  /* 0x00018000262b7984 */ /* 0x000fe20000000800 */
[----:B---3--:R-:W-:-:S03]  /*3ef0*/  LOP3.LUT R4, R5, 0x3e0, RZ, 0xc0, !PT ;  /* 0x000003e005047812 */ /* 0x008fc600078ec0ff */
[----:B------:R-:W-:Y:S01]  /*3f00*/  LDS R53, [R38+0x200] ;  /* 0x0002000026357984 */ /* 0x000fe20000000800 */
[----:B------:R-:W-:-:S03]  /*3f10*/  LOP3.LUT R5, R5, 0x1f, RZ, 0xc0, !PT ;  /* 0x0000001f05057812 */ /* 0x000fc600078ec0ff */
[----:B------:R-:W-:Y:S04]  /*3f20*/  LDS R37, [R38+0x280] ;  /* 0x0002800026257984 */ /* 0x000fe80000000800 */
        /* <DEDUP_REMOVED lines=16> */
[----:B------:R0:W-:Y:S01]  /*4030*/  @!P0 STS [UR4+0x8400], R0 ;  /* 0x00840000ff008988 */ /* 0x0001e20008000804 */
[----:B------:R-:W-:Y:S01]  /*4040*/  BAR.SYNC.DEFER_BLOCKING 0x0 ;  /* 0x0000000000007b1d */ /* 0x000fe20000010000 */
[----:B0-----:R-:W-:Y:S01]  /*4050*/  IADD3 R0, P0, PT, R12, R18, RZ ;  /* 0x000000120c007210 */ /* 0x001fe20007f1e0ff */
[----:B------:R-:W-:-:S04]  /*4060*/  IMAD R12, R4, 0x16, R5 ;  /* 0x00000016040c7824 */ /* 0x000fc800078e0205 */
[----:B------:R-:W-:Y:S01]  /*4070*/  IMAD.X R5, RZ, RZ, RZ, P0 ;  /* 0x000000ffff057224 */ /* 0x000fe200000e06ff */
[----:B--2---:R-:W-:-:S04]  /*4080*/  LEA R4, P0, R0, UR6, 0x2 ;  /* 0x0000000600047c11 */ /* 0x004fc8000f8010ff */
[----:B------:R-:W-:Y:S01]  /*4090*/  LEA.HI.X R5, R0, UR7, R5, 0x2, P0 ;  /* 0x0000000700057c11 */ /* 0x000fe200080f1405 */
[----:B------:R-:W-:Y:S01]  /*40a0*/  VIADD R0, R12, 0xa0 ;  /* 0x000000a00c007836 */ /* 0x000fe20000000000 */
[----:B------:R-:W0:Y:S02]  /*40b0*/  LDS R6, [UR4+0x8400] ;  /* 0x00840004ff067984 */ /* 0x000e240008000800 */
[-C--:B0-----:R-:W-:Y:S02]  /*40c0*/  ISETP.GE.AND P6, PT, R18, R6.reuse, PT ;  /* 0x000000061200720c */ /* 0x081fe40003fc6270 */
[-C--:B------:R-:W-:Y:S01]  /*40d0*/  ISETP.GE.AND P5, PT, R14, R6.reuse, PT ;  /* 0x000000060e00720c */ /* 0x080fe20003fa6270 */
[C---:B------:R-:W-:Y:S01]  /*40e0*/  VIADD R14, R12.reuse, 0xc0 ;  /* 0x000000c00c0e7836 */ /* 0x040fe20000000000 */
[-C--:B------:R-:W-:Y:S01]  /*40f0*/  ISETP.GE.AND P0, PT, R51, R6.reuse, PT ;  /* 0x000000063300720c */ /* 0x080fe20003f06270 */
[----:B------:R-:W-:Y:S01]  /*4100*/  VIADD R51, R12, 0x20 ;  /* 0x000000200c337836 */ /* 0x000fe20000000000 */
[----:B------:R-:W-:-:S02]  /*4110*/  ISETP.GE.AND P4, PT, R50, R6, PT ;  /* 0x000000063200720c */ /* 0x000fc40003f86270 */
[-C--:B------:R-:W-:Y:S02]  /*4120*/  ISETP.GE.AND P2, PT, R0, R6.reuse, PT ;  /* 0x000000060000720c */ /* 0x080fe40003f46270 */
[-C--:B------:R-:W-:Y:S01]  /*4130*/  ISETP.GE.AND P3, PT, R51, R6.reuse, PT ;  /* 0x000000063300720c */ /* 0x080fe20003f66270 */
[----:B------:R-:W-:Y:S01]  /*4140*/  VIADD R51, R12, 0x100 ;  /* 0x000001000c337836 */ /* 0x000fe20000000000 */
[-C--:B------:R-:W-:Y:S01]  /*4150*/  ISETP.GE.AND P1, PT, R14, R6.reuse, PT ;  /* 0x000000060e00720c */ /* 0x080fe20003f26270 */
[----:B------:R-:W-:Y:S01]  /*4160*/  @!P6 STG.E desc[UR8][R4.64], R10 ;  /* 0x0000000a0400e986 */ /* 0x000fe2000c101908 */
[-C--:B------:R-:W-:Y:S01]  /*4170*/  ISETP.GE.AND P6, PT, R49, R6.reuse, PT ;  /* 0x000000063100720c */ /* 0x080fe20003fc6270 */
[C---:B------:R-:W-:Y:S02]  /*4180*/  VIADD R49, R12.reuse, 0x120 ;  /* 0x000001200c317836 */ /* 0x040fe40000000000 */
[----:B------:R-:W-:Y:S01]  /*4190*/  @!P5 STG.E desc[UR8][R4.64+0x100], R8 ;  /* 0x000100080400d986 */ /* 0x000fe2000c101908 */
[----:B------:R-:W-:Y:S01]  /*41a0*/  ISETP.GE.AND P5, PT, R51, R6, PT ;  /* 0x000000063300720c */ /* 0x000fe20003fa6270 */
[----:B------:R-:W-:-:S02]  /*41b0*/  VIADD R51, R12, 0x140 ;  /* 0x000001400c337836 */ /* 0x000fc40000000000 */
[----:B------:R-:W-:Y:S01]  /*41c0*/  @!P0 STG.E desc[UR8][R4.64+0x180], R43 ;  /* 0x0001802b04008986 */ /* 0x000fe2000c101908 */
[----:B------:R-:W-:-:S03]  /*41d0*/  ISETP.GE.AND P0, PT, R49, R6, PT ;  /* 0x000000063100720c */ /* 0x000fc60003f06270 */
[----:B------:R-:W-:Y:S01]  /*41e0*/  @!P4 STG.E desc[UR8][R4.64+0x200], R53 ;  /* 0x000200350400c986 */ /* 0x000fe2000c101908 */
[----:B------:R-:W-:-:S03]  /*41f0*/  ISETP.GE.AND P4, PT, R51, R6, PT ;  /* 0x000000063300720c */ /* 0x000fc60003f86270 */
[----:B------:R0:W-:Y:S01]  /*4200*/  @!P3 STG.E desc[UR8][R4.64+0x80], R39 ;  /* 0x000080270400b986 */ /* 0x0001e2000c101908 */
[----:B------:R-:W-:-:S03]  /*4210*/  ISETP.GE.AND P3, PT, R48, R6, PT ;  /* 0x000000063000720c */ /* 0x000fc60003f66270 */
[----:B------:R1:W-:Y:S01]  /*4220*/  @!P2 STG.E desc[UR8][R4.64+0x280], R37 ;  /* 0x000280250400a986 */ /* 0x0003e2000c101908 */
[-C--:B------:R-:W-:Y:S01]  /*4230*/  ISETP.GE.AND P2, PT, R47, R6.reuse, PT ;  /* 0x000000062f00720c */ /* 0x080fe20003f46270 */
[----:B------:R-:W-:Y:S02]  /*4240*/  VIADD R47, R12, 0x1e0 ;  /* 0x000001e00c2f7836 */ /* 0x000fe40000000000 */
[----:B------:R-:W-:Y:S01]  /*4250*/  @!P1 STG.E desc[UR8][R4.64+0x300], R35 ;  /* 0x0003002304009986 */ /* 0x000fe2000c101908 */
[----:B------:R-:W-:-:S03]  /*4260*/  ISETP.GE.AND P1, PT, R46, R6, PT ;  /* 0x000000062e00720c */ /* 0x000fc60003f26270 */
[----:B------:R2:W-:Y:S01]  /*4270*/  @!P6 STG.E desc[UR8][R4.64+0x380], R31 ;  /* 0x0003801f0400e986 */ /* 0x0005e2000c101908 */
[-C--:B------:R-:W-:Y:S01]  /*4280*/  ISETP.GE.AND P6, PT, R45, R6.reuse, PT ;  /* 0x000000062d00720c */ /* 0x080fe20003fc6270 */
[C---:B0-----:R-:W-:Y:S02]  /*4290*/  VIADD R39, R12.reuse, 0x220 ;  /* 0x000002200c277836 */ /* 0x041fe40000000000 */
[----:B-1----:R-:W-:Y:S01]  /*42a0*/  VIADD R37, R12, 0x240 ;  /* 0x000002400c257836 */ /* 0x002fe20000000000 */
[----:B------:R0:W-:Y:S01]  /*42b0*/  @!P5 STG.E desc[UR8][R4.64+0x400], R33 ;  /* 0x000400210400d986 */ /* 0x0001e2000c101908 */
[----:B------:R-:W-:-:S03]  /*42c0*/  ISETP.GE.AND P5, PT, R47, R6, PT ;  /* 0x000000062f00720c */ /* 0x000fc60003fa6270 */
[----:B------:R0:W-:Y:S01]  /*42d0*/  @!P0 STG.E desc[UR8][R4.64+0x480], R29 ;  /* 0x0004801d04008986 */ /* 0x0001e2000c101908 */
[-C--:B------:R-:W-:Y:S01]  /*42e0*/  ISETP.GE.AND P0, PT, R41, R6.reuse, PT ;  /* 0x000000062900720c */ /* 0x080fe20003f06270 */
[----:B--2---:R-:W-:Y:S02]  /*42f0*/  VIADD R31, R12, 0x280 ;  /* 0x000002800c1f7836 */ /* 0x004fe40000000000 */
[----:B------:R0:W-:Y:S01]  /*4300*/  @!P4 STG.E desc[UR8][R4.64+0x500], R25 ;  /* 0x000500190400c986 */ /* 0x0001e2000c101908 */
[----:B------:R-:W-:-:S03]  /*4310*/  ISETP.GE.AND P4, PT, R39, R6, PT ;  /* 0x000000062700720c */ /* 0x000fc60003f86270 */
        /* <DEDUP_REMOVED lines=8> */
[----:B------:R0:W-:Y:S04]  /*43a0*/  @!P5 STG.E desc[UR8][R4.64+0x780], R15 ;  /* 0x0007800f0400d986 */ /* 0x0001e8000c101908 */
[----:B------:R0:W-:Y:S04]  /*43b0*/  @!P0 STG.E desc[UR8][R4.64+0x800], R13 ;  /* 0x0008000d04008986 */ /* 0x0001e8000c101908 */
[----:B------:R0:W-:Y:S04]  /*43c0*/  @!P4 STG.E desc[UR8][R4.64+0x880], R11 ;  /* 0x0008800b0400c986 */ /* 0x0001e8000c101908 */
[----:B------:R0:W-:Y:S04]  /*43d0*/  @!P3 STG.E desc[UR8][R4.64+0x900], R9 ;  /* 0x000900090400b986 */ /* 0x0001e8000c101908 */
[----:B------:R0:W-:Y:S04]  /*43e0*/  @!P2 STG.E desc[UR8][R4.64+0x980], R7 ;  /* 0x000980070400a986 */ /* 0x0001e8000c101908 */
[----:B------:R0:W-:Y:S01]  /*43f0*/  @!P1 STG.E desc[UR8][R4.64+0xa00], R3 ;  /* 0x000a000304009986 */ /* 0x0001e2000c101908 */
[----:B------:R-:W-:Y:S05]  /*4400*/  @P6 EXIT ;  /* 0x000000000000694d */ /* 0x000fea0003800000 */
[----:B------:R-:W-:Y:S01]  /*4410*/  STG.E desc[UR8][R4.64+0xa80], R27 ;  /* 0x000a801b04007986 */ /* 0x000fe2000c101908 */
[----:B------:R-:W-:Y:S05]  /*4420*/  EXIT ;  /* 0x000000000000794d */ /* 0x000fea0003800000 */
.L_x_5:
[----:B------:R-:W-:Y:S01]  /*4430*/  BSSY B1, `(.L_x_32) ;  /* 0x0000006000017945 */ /* 0x000fe20003800000 */
[----:B------:R-:W-:Y:S01]  /*4440*/  PLOP3.LUT P0, PT, P0, PT, PT, 0x8, 0x80 ;  /* 0x000000000080781c */ /* 0x000fe2000070e170 */
[----:B------:R-:W-:-:S12]  /*4450*/  IMAD.MOV.U32 R21, RZ, RZ, -0x1 ;  /* 0xffffffffff157424 */ /* 0x000fd800078e00ff */
[----:B------:R-:W-:Y:S05]  /*4460*/  WARPSYNC.COLLECTIVE R21, `(.L_x_33) ;  /* 0x0000000015087348 */ /* 0x000fea0003c00000 */
[----:B------:R-:W-:Y:S01]  /*4470*/  VOTE.ANY P0, P0 ;  /* 0x0000000000ff7806 */ /* 0x000fe20000000100 */
[----:B------:R-:W-:-:S12]  /*4480*/  ENDCOLLECTIVE ;  /* 0x000000000000791b */ /* 0x000fd80003800000 */
.L_x_33:
[----:B------:R-:W-:Y:S05]  /*4490*/  BSYNC B1 ;  /* 0x0000000000017941 */ /* 0x000fea0003800000 */
.L_x_32:
[----:B------:R-:W-:Y:S05]  /*44a0*/  BRA `(.L_x_34) ;  /* 0xffffffc8009c7947 */ /* 0x000fea000383ffff */
.L_x_7:
[----:B------:R-:W-:Y:S01]  /*44b0*/  BSSY B1, `(.L_x_35) ;  /* 0x0000006000017945 */ /* 0x000fe20003800000 */
[----:B------:R-:W-:Y:S01]  /*44c0*/  PLOP3.LUT P0, PT, P0, PT, PT, 0x8, 0x80 ;  /* 0x000000000080781c */ /* 0x000fe2000070e170 */
[----:B------:R-:W-:-:S12]  /*44d0*/  IMAD.MOV.U32 R21, RZ, RZ, -0x1 ;  /* 0xffffffffff157424 */ /* 0x000fd800078e00ff */
[----:B------:R-:W-:Y:S05]  /*44e0*/  WARPSYNC.COLLECTIVE R21, `(.L_x_36) ;  /* 0x0000000015087348 */ /* 0x000fea0003c00000 */
[----:B------:R-:W-:Y:S01]  /*44f0*/  VOTE.ANY P0, P0 ;  /* 0x0000000000ff7806 */ /* 0x000fe20000000100 */
[----:B------:R-:W-:-:S12]  /*4500*/  ENDCOLLECTIVE ;  /* 0x000000000000791b */ /* 0x000fd80003800000 */
.L_x_36:
[----:B------:R-:W-:Y:S05]  /*4510*/  BSYNC B1 ;  /* 0x0000000000017941 */ /* 0x000fea0003800000 */
.L_x_35:
[----:B------:R-:W-:Y:S05]  /*4520*/  BRA `(.L_x_37) ;  /* 0xffffffc800f07947 */ /* 0x000fea000383ffff */
.L_x_9:
[----:B------:R-:W0:Y:S01]  /*4530*/  S2R R49, SR_GEMASK ;  /* 0x0000000000317919 */ /* 0x000e220000003c00 */
[----:B------:R-:W-:Y:S01]  /*4540*/  BSSY B1, `(.L_x_38) ;  /* 0x0000006000017945 */ /* 0x000fe20003800000 */
[----:B------:R-:W-:Y:S01]  /*4550*/  PLOP3.LUT P0, PT, P0, PT, PT, 0x8, 0x80 ;  /* 0x000000000080781c */ /* 0x000fe2000070e170 */
[----:B------:R-:W-:-:S12]  /*4560*/  IMAD.MOV.U32 R21, RZ, RZ, -0x1 ;  /* 0xffffffffff157424 */ /* 0x000fd800078e00ff */
[----:B0-----:R-:W-:Y:S05]  /*4570*/  WARPSYNC.COLLECTIVE R21, `(.L_x_39) ;  /* 0x0000000015087348 */ /* 0x001fea0003c00000 */
[----:B------:R-:W-:Y:S01]  /*4580*/  VOTE.ANY R21, PT, P0 ;  /* 0x0000000000157806 */ /* 0x000fe200000e0100 */
[----:B0-----:R-:W-:Y:S06]  /*4590*/  ENDCOLLECTIVE ;  /* 0x000000000000791b */ /* 0x001fec0003800000 */
.L_x_39:
[----:B------:R-:W-:Y:S05]  /*45a0*/  BSYNC B1 ;  /* 0x0000000000017941 */ /* 0x000fea0003800000 */
.L_x_38:
[----:B------:R-:W-:Y:S01]  /*45b0*/  LOP3.LUT R21, R21, 0x80000000, R49, 0xec, !PT ;  /* 0x8000000015157812 */ /* 0x000fe200078eec31 */
[----:B------:R-:W-:Y:S02]  /*45c0*/  IMAD.MOV.U32 R20, RZ, RZ, R29 ;  /* 0x000000ffff147224 */ /* 0x000fe400078e001d */
[----:B------:R-:W-:Y:S02]  /*45d0*/  IMAD.MOV.U32 R17, RZ, RZ, 0x1 ;  /* 0x00000001ff117424 */ /* 0x000fe400078e00ff */
[C---:B------:R-:W-:Y:S02]  /*45e0*/  VIADD R16, R21.reuse, 0xffffffff ;  /* 0xffffffff15107836 */ /* 0x040fe40000000000 */
[C---:B------:R-:W-:Y:S02]  /*45f0*/  VIADD R30, R48.reuse, 0x2 ;  /* 0x00000002301e7836 */ /* 0x040fe40000000000 */
[----:B------:R-:W-:Y:S01]  /*4600*/  VIADD R25, R48, 0x4 ;  /* 0x0000000430197836 */ /* 0x000fe20000000000 */
[----:B------:R-:W-:Y:S01]  /*4610*/  LOP3.LUT R24, R21, R16, RZ, 0xc, !PT ;  /* 0x0000001015187212 */ /* 0x000fe200078e0cff */
[----:B------:R-:W-:-:S02]  /*4620*/  IMAD.MOV.U32 R21, RZ, RZ, -0x1 ;  /* 0xffffffffff157424 */ /* 0x000fc400078e00ff */
[C---:B------:R-:W-:Y:S01]  /*4630*/  VIADD R42, R48.reuse, 0x10 ;  /* 0x00000010302a7836 */ /* 0x040fe20000000000 */
[----:B------:R0:W1:Y:S02]  /*4640*/  POPC R16, R24 ;  /* 0x0000001800107309 */ /* 0x0000640000000000 */
[----:B0-----:R-:W-:-:S07]  /*4650*/  VIADD R24, R48, 0x8 ;  /* 0x0000000830187836 */ /* 0x001fce0000000000 */
[----:B-1----:R-:W-:Y:S05]  /*4660*/  WARPSYNC.COLLECTIVE R21, `(.L_x_40) ;  /* 0x0000000015087348 */ /* 0x002fea0003c00000 */
[----:B-1----:R0:W1:Y:S02]  /*4670*/  SHFL.DOWN P2, R22, R20, R17, R16 ;  /* 0x0800001114167389 */ /* 0x0020640000040010 */
[----:B01----:R-:W-:Y:S05]  /*4680*/  ENDCOLLECTIVE ;  /* 0x000000000000791b */ /* 0x003fea0003800000 */
.L_x_40:
[----:B------:R-:W-:Y:S01]  /*4690*/  ISETP.GE.AND P0, PT, R48, R16, PT ;  /* 0x000000103000720c */ /* 0x000fe20003f06270 */
[----:B------:R-:W-:-:S03]  /*46a0*/  IMAD.MOV.U32 R17, RZ, RZ, 0x2 ;  /* 0x00000002ff117424 */ /* 0x000fc600078e00ff */
[----:B------:R-:W-:Y:S02]  /*46b0*/  SEL R22, R22, RZ, !P0 ;  /* 0x000000ff16167207 */ /* 0x000fe40004000000 */
[----:B------:R-:W-:-:S03]  /*46c0*/  ISETP.GT.AND P0, PT, R30, R16, PT ;  /* 0x000000101e00720c */ /* 0x000fc60003f04270 */
[----:B------:R-:W-:-:S04]  /*46d0*/  IMAD.IADD R41, R22, 0x1, R29 ;  /* 0x0000000116297824 */ /* 0x000fc800078e021d */
[----:B------:R-:W-:-:S07]  /*46e0*/  IMAD.MOV.U32 R20, RZ, RZ, R41 ;  /* 0x000000ffff147224 */ /* 0x000fce00078e0029 */
[----:B------:R-:W-:Y:S05]  /*46f0*/  WARPSYNC.COLLECTIVE R21, `(.L_x_41) ;  /* 0x0000000015087348 */ /* 0x000fea0003c00000 */
[----:B------:R0:W1:Y:S02]  /*4700*/  SHFL.DOWN P2, R22, R20, R17, R16 ;  /* 0x0800001114167389 */ /* 0x0000640000040010 */
[----:B01----:R-:W-:Y:S05]  /*4710*/  ENDCOLLECTIVE ;  /* 0x000000000000791b */ /* 0x003fea0003800000 */
.L_x_41:
[----:B------:R-:W-:Y:S01]  /*4720*/  IMAD.MOV.U32 R17, RZ, RZ, 0x4 ;  /* 0x00000004ff117424 */ /* 0x000fe200078e00ff */
[----:B------:R-:W-:Y:S02]  /*4730*/  SEL R22, R22, RZ, !P0 ;  /* 0x000000ff16167207 */ /* 0x000fe40004000000 */
[----:B------:R-:W-:-:S03]  /*4740*/  ISETP.GT.AND P0, PT, R25, R16, PT ;  /* 0x000000101900720c */ /* 0x000fc60003f04270 */
[----:B------:R-:W-:Y:S02]  /*4750*/  IMAD.IADD R43, R41, 0x1, R22 ;  /* 0x00000001292b7824 */ /* 0x000fe400078e0216 */
[----:B------:R-:W0:Y:S02]  /*4760*/  LDC.64 R40, c[0x0][0x390] ;  /* 0x0000e400ff287b82 */ /* 0x000e240000000a00 */
[----:B------:R-:W-:-:S07]  /*4770*/  IMAD.MOV.U32 R20, RZ, RZ, R43 ;  /* 0x000000ffff147224 */ /* 0x000fce00078e002b */
[----:B0-----:R-:W-:Y:S05]  /*4780*/  WARPSYNC.COLLECTIVE R21, `(.L_x_42) ;  /* 0x0000000015087348 */ /* 0x001fea0003c00000 */
[----:B------:R1:W2:Y:S02]  /*4790*/  SHFL.DOWN P2, R22, R20, R17, R16 ;  /* 0x0800001114167389 */ /* 0x0002a40000040010 */
[----:B012---:R-:W-:Y:S05]  /*47a0*/  ENDCOLLECTIVE ;  /* 0x000000000000791b */ /* 0x007fea0003800000 */
.L_x_42:
[----:B------:R-:W-:Y:S01]  /*47b0*/  IMAD.MOV.U32 R17, RZ, RZ, 0x8 ;  /* 0x00000008ff117424 */ /* 0x000fe200078e00ff */
[----:B------:R-:W-:-:S05]  /*47c0*/  IADD3 R40, P3, PT, R40, 0x100, RZ ;  /* 0x0000010028287810 */ /* 0x000fca0007f7e0ff */
[----:B------:R-:W-:Y:S01]  /*47d0*/  IMAD.X R41, RZ, RZ, R41, P3 ;  /* 0x000000ffff297224 */ /* 0x000fe200018e0629 */
[----:B------:R-:W-:Y:S02]  /*47e0*/  SEL R22, R22, RZ, !P0 ;  /* 0x000000ff16167207 */ /* 0x000fe40004000000 */
[----:B------:R-:W-:-:S03]  /*47f0*/  ISETP.GT.AND P0, PT, R24, R16, PT ;  /* 0x000000101800720c */ /* 0x000fc60003f04270 */
[----:B------:R-:W-:-:S04]  /*4800*/  IMAD.IADD R51, R43, 0x1, R22 ;  /* 0x000000012b337824 */ /* 0x000fc800078e0216 */
[----:B------:R-:W-:-:S07]  /*4810*/  IMAD.MOV.U32 R20, RZ, RZ, R51 ;  /* 0x000000ffff147224 */ /* 0x000fce00078e0033 */
[----:B------:R-:W-:Y:S05]  /*4820*/  WARPSYNC.COLLECTIVE R21, `(.L_x_43) ;  /* 0x0000000015087348 */ /* 0x000fea0003c00000 */
[----:B------:R0:W1:Y:S02]  /*4830*/  SHFL.DOWN P2, R22, R20, R17, R16 ;  /* 0x0800001114167389 */ /* 0x0000640000040010 */
[----:B01----:R-:W-:Y:S05]  /*4840*/  ENDCOLLECTIVE ;  /* 0x000000000000791b */ /* 0x003fea0003800000 */
.L_x_43:
[----:B------:R-:W-:Y:S01]  /*4850*/  IMAD.MOV.U32 R17, RZ, RZ, 0x10 ;  /* 0x00000010ff117424 */ /* 0x000fe200078e00ff */
[----:B------:R-:W-:Y:S02]  /*4860*/  SEL R22, R22, RZ, !P0 ;  /* 0x000000ff16167207 */ /* 0x000fe40004000000 */
[----:B------:R-:W-:-:S03]  /*4870*/  ISETP.NE.AND P0, PT, R28, 0x65, PT ;  /* 0x000000651c00780c */ /* 0x000fc60003f05270 */
[----:B------:R-:W-:-:S04]  /*4880*/  IMAD.IADD R29, R51, 0x1, R22 ;  /* 0x00000001331d7824 */ /* 0x000fc800078e0216 */
[----:B------:R-:W-:-:S07]  /*4890*/  IMAD.MOV.U32 R20, RZ, RZ, R29 ;  /* 0x000000ffff147224 */ /* 0x000fce00078e001d */
[----:B------:R-:W-:Y:S05]  /*48a0*/  WARPSYNC.COLLECTIVE R21, `(.L_x_44) ;  /* 0x0000000015087348 */ /* 0x000fea0003c00000 */
[----:B------:R0:W1:Y:S02]  /*48b0*/  SHFL.DOWN P2, R22, R20, R17, R16 ;  /* 0x0800001114167389 */ /* 0x0000640000040010 */
[----:B01----:R-:W-:Y:S05]  /*48c0*/  ENDCOLLECTIVE ;  /* 0x000000000000791b */ /* 0x003fea0003800000 */
.L_x_44:
[----:B------:R-:W-:Y:S05]  /*48d0*/  WARPSYNC.COLLECTIVE R21, `(.L_x_45) ;  /* 0x0000000015087348 */ /* 0x000fea0003c00000 */
[----:B------:R-:W-:Y:S01]  /*48e0*/  VOTE.ALL P0, P0 ;  /* 0x0000000000ff7806 */ /* 0x000fe20000000000 */
[----:B------:R-:W-:-:S12]  /*48f0*/  ENDCOLLECTIVE ;  /* 0x000000000000791b */ /* 0x000fd80003800000 */
.L_x_45:
[----:B------:R-:W-:-:S04]  /*4900*/  ISETP.GT.AND P2, PT, R42, R16, PT ;  /* 0x000000102a00720c */ /* 0x000fc80003f44270 */
[----:B------:R-:W-:-:S05]  /*4910*/  SEL R22, R22, RZ, !P2 ;  /* 0x000000ff16167207 */ /* 0x000fca0005000000 */
[----:B------:R-:W-:Y:S01]  /*4920*/  IMAD.IADD R43, R29, 0x1, R22 ;  /* 0x000000011d2b7824 */ /* 0x000fe200078e0216 */
[----:B------:R-:W-:Y:S06]  /*4930*/  BRA `(.L_x_46) ;  /* 0xffffffc800887947 */ /* 0x000fec000383ffff */
.L_x_11:
[----:B------:R-:W-:Y:S01]  /*4940*/  BSSY B1, `(.L_x_47) ;  /* 0x0000006000017945 */ /* 0x000fe20003800000 */
[----:B------:R-:W-:Y:S01]  /*4950*/  PLOP3.LUT P0, PT, P0, PT, PT, 0x8, 0x80 ;  /* 0x000000000080781c */ /* 0x000fe2000070e170 */
[----:B------:R-:W-:-:S12]  /*4960*/  IMAD.MOV.U32 R21, RZ, RZ, -0x1 ;  /* 0xffffffffff157424 */ /* 0x000fd800078e00ff */
[----:B------:R-:W-:Y:S05]  /*4970*/  WARPSYNC.COLLECTIVE R21, `(.L_x_48) ;  /* 0x0000000015087348 */ /* 0x000fea0003c00000 */
[----:B------:R-:W-:Y:S01]  /*4980*/  VOTE.ANY P0, P0 ;  /* 0x0000000000ff7806 */ /* 0x000fe20000000100 */
[----:B------:R-:W-:-:S12]  /*4990*/  ENDCOLLECTIVE ;  /* 0x000000000000791b */ /* 0x000fd80003800000 */
.L_x_48:
[----:B------:R-:W-:Y:S05]  /*49a0*/  BSYNC B1 ;  /* 0x0000000000017941 */ /* 0x000fea0003800000 */
.L_x_47:
[----:B------:R-:W-:Y:S05]  /*49b0*/  BRA `(.L_x_49) ;  /* 0xffffffc800987947 */ /* 0x000fea000383ffff */
.L_x_13:
[----:B------:R-:W-:Y:S01]  /*49c0*/  BSSY B1, `(.L_x_50) ;  /* 0x0000006000017945 */ /* 0x000fe20003800000 */
[----:B------:R-:W-:Y:S01]  /*49d0*/  PLOP3.LUT P0, PT, P0, PT, PT, 0x8, 0x80 ;  /* 0x000000000080781c */ /* 0x000fe2000070e170 */
[----:B------:R-:W-:-:S12]  /*49e0*/  IMAD.MOV.U32 R21, RZ, RZ, -0x1 ;  /* 0xffffffffff157424 */ /* 0x000fd800078e00ff */
[----:B------:R-:W-:Y:S05]  /*49f0*/  WARPSYNC.COLLECTIVE R21, `(.L_x_51) ;  /* 0x0000000015087348 */ /* 0x000fea0003c00000 */
[----:B------:R-:W-:Y:S01]  /*4a00*/  VOTE.ANY P0, P0 ;  /* 0x0000000000ff7806 */ /* 0x000fe20000000100 */
[----:B------:R-:W-:-:S12]  /*4a10*/  ENDCOLLECTIVE ;  /* 0x000000000000791b */ /* 0x000fd80003800000 */
.L_x_51:
[----:B------:R-:W-:Y:S05]  /*4a20*/  BSYNC B1 ;  /* 0x0000000000017941 */ /* 0x000fea0003800000 */
.L_x_50:
[----:B------:R-:W-:Y:S05]  /*4a30*/  BRA `(.L_x_52) ;  /* 0xffffffc800ec7947 */ /* 0x000fea000383ffff */
.L_x_15:
[----:B------:R-:W-:Y:S01]  /*4a40*/  BSSY B1, `(.L_x_53) ;  /* 0x0000006000017945 */ /* 0x000fe20003800000 */
[----:B------:R-:W-:Y:S01]  /*4a50*/  PLOP3.LUT P0, PT, P0, PT, PT, 0x8, 0x80 ;  /* 0x000000000080781c */ /* 0x000fe2000070e170 */
[----:B------:R-:W-:-:S12]  /*4a60*/  IMAD.MOV.U32 R21, RZ, RZ, -0x1 ;  /* 0xffffffffff157424 */ /* 0x000fd800078e00ff */
[----:B------:R-:W-:Y:S05]  /*4a70*/  WARPSYNC.COLLECTIVE R21, `(.L_x_54) ;  /* 0x0000000015087348 */ /* 0x000fea0003c00000 */
[----:B------:R-:W-:Y:S01]  /*4a80*/  VOTE.ANY R21, PT, P0 ;  /* 0x0000000000157806 */ /* 0x000fe200000e0100 */
[----:B------:R-:W-:Y:S06]  /*4a90*/  ENDCOLLECTIVE ;  /* 0x000000000000791b */ /* 0x000fec0003800000 */
.L_x_54:
[----:B------:R-:W-:Y:S05]  /*4aa0*/  BSYNC B1 ;  /* 0x0000000000017941 */ /* 0x000fea0003800000 */
.L_x_53:
[----:B------:R-:W-:Y:S01]  /*4ab0*/  LOP3.LUT R21, R21, 0x80000000, R49, 0xec, !PT ;  /* 0x8000000015157812 */ /* 0x000fe200078eec31 */
[----:B------:R-:W-:Y:S02]  /*4ac0*/  IMAD.MOV.U32 R20, RZ, RZ, R29 ;  /* 0x000000ffff147224 */ /* 0x000fe400078e001d */
[----:B------:R-:W-:Y:S02]  /*4ad0*/  IMAD.MOV.U32 R17, RZ, RZ, 0x1 ;  /* 0x00000001ff117424 */ /* 0x000fe400078e00ff */
[----:B------:R-:W-:Y:S02]  /*4ae0*/  VIADD R16, R21, 0xffffffff ;  /* 0xffffffff15107836 */ /* 0x000fe40000000000 */
[----:B------:R-:W-:-:S03]  /*4af0*/  VIADD R23, R23, 0xffffffe0 ;  /* 0xffffffe017177836 */ /* 0x000fc60000000000 */
[----:B------:R-:W-:Y:S01]  /*4b00*/  LOP3.LUT R52, R21, R16, RZ, 0xc, !PT ;  /* 0x0000001015347212 */ /* 0x000fe200078e0cff */
[----:B------:R-:W-:-:S03]  /*4b10*/  IMAD.MOV.U32 R21, RZ, RZ, -0x1 ;  /* 0xffffffffff157424 */ /* 0x000fc600078e00ff */
[----:B------:R0:W1:Y:S04]  /*4b20*/  POPC R16, R52 ;  /* 0x0000003400107309 */ /* 0x0000680000000000 */
[----:B01----:R-:W-:Y:S05]  /*4b30*/  WARPSYNC.COLLECTIVE R21, `(.L_x_55) ;  /* 0x0000000015087348 */ /* 0x003fea0003c00000 */
[----:B-1----:R1:W2:Y:S02]  /*4b40*/  SHFL.DOWN P2, R22, R20, R17, R16 ;  /* 0x0800001114167389 */ /* 0x0022a40000040010 */
[----:B012---:R-:W-:Y:S05]  /*4b50*/  ENDCOLLECTIVE ;  /* 0x000000000000791b */ /* 0x007fea0003800000 */
.L_x_55:
        /* <DEDUP_REMOVED lines=9> */
.L_x_56:
[----:B------:R-:W-:Y:S01]  /*4bf0*/  IMAD.MOV.U32 R17, RZ, RZ, 0x4 ;  /* 0x00000004ff117424 */ /* 0x000fe200078e00ff */
[----:B------:R-:W-:Y:S02]  /*4c00*/  SEL R22, R22, RZ, !P0 ;  /* 0x000000ff16167207 */ /* 0x000fe40004000000 */
[----:B------:R-:W-:-:S03]  /*4c10*/  ISETP.GT.AND P0, PT, R25, R16, PT ;  /* 0x000000101900720c */ /* 0x000fc60003f04270 */
[----:B------:R-:W-:-:S04]  /*4c20*/  IMAD.IADD R53, R51, 0x1, R22 ;  /* 0x0000000133357824 */ /* 0x000fc800078e0216 */
[----:B------:R-:W-:-:S07]  /*4c30*/  IMAD.MOV.U32 R20, RZ, RZ, R53 ;  /* 0x000000ffff147224 */ /* 0x000fce00078e0035 */
[----:B------:R-:W-:Y:S05]  /*4c40*/  WARPSYNC.COLLECTIVE R21, `(.L_x_57) ;  /* 0x0000000015087348 */ /* 0x000fea0003c00000 */
[----:B------:R0:W1:Y:S02]  /*4c50*/  SHFL.DOWN P2, R22, R20, R17, R16 ;  /* 0x0800001114167389 */ /* 0x0000640000040010 */
[----:B01----:R-:W-:Y:S05]  /*4c60*/  ENDCOLLECTIVE ;  /* 0x000000000000791b */ /* 0x003fea0003800000 */
.L_x_57:
        /* <DEDUP_REMOVED lines=8> */
.L_x_58:
        /* <DEDUP_REMOVED lines=8> */
.L_x_59:
[----:B------:R-:W-:Y:S05]  /*4d70*/  WARPSYNC.COLLECTIVE R21, `(.L_x_60) ;  /* 0x0000000015087348 */ /* 0x000fea0003c00000 */
[----:B------:R-:W-:Y:S01]  /*4d80*/  VOTE.ALL P0, P0 ;  /* 0x0000000000ff7806 */ /* 0x000fe20000000000 */
[----:B------:R-:W-:-:S12]  /*4d90*/  ENDCOLLECTIVE ;  /* 0x000000000000791b */ /* 0x000fd80003800000 */
.L_x_60:
[----:B------:R-:W-:-:S04]  /*4da0*/  ISETP.GT.AND P2, PT, R42, R16, PT ;  /* 0x000000102a00720c */ /* 0x000fc80003f44270 */
[----:B------:R-:W-:-:S04]  /*4db0*/  SEL R22, R22, RZ, !P2 ;  /* 0x000000ff16167207 */ /* 0x000fc80005000000 */
[----:B------:R-:W-:Y:S01]  /*4dc0*/  IADD3 R43, PT, PT, R52, R22, R43 ;  /* 0x00000016342b7210 */ /* 0x000fe20007ffe02b */
[----:B------:R-:W-:Y:S06]  /*4dd0*/  BRA `(.L_x_61) ;  /* 0xffffffc800847947 */ /* 0x000fec000383ffff */
.L_x_20:
[----:B------:R-:W-:Y:S01]  /*4de0*/  BSSY B0, `(.L_x_62) ;  /* 0x0000006000007945 */ /* 0x000fe20003800000 */
[----:B------:R-:W-:Y:S01]  /*4df0*/  PLOP3.LUT P0, PT, P0, PT, PT, 0x8, 0x80 ;  /* 0x000000000080781c */ /* 0x000fe2000070e170 */
[----:B------:R-:W-:-:S12]  /*4e00*/  IMAD.MOV.U32 R21, RZ, RZ, -0x1 ;  /* 0xffffffffff157424 */ /* 0x000fd800078e00ff */
[----:B------:R-:W-:Y:S05]  /*4e10*/  WARPSYNC.COLLECTIVE R21, `(.L_x_63) ;  /* 0x0000000015087348 */ /* 0x000fea0003c00000 */
[----:B------:R-:W-:Y:S01]  /*4e20*/  VOTE.ANY P0, P0 ;  /* 0x0000000000ff7806 */ /* 0x000fe20000000100 */
[----:B------:R-:W-:-:S12]  /*4e30*/  ENDCOLLECTIVE ;  /* 0x000000000000791b */ /* 0x000fd80003800000 */
.L_x_63:
[----:B------:R-:W-:Y:S05]  /*4e40*/  BSYNC B0 ;  /* 0x0000000000007941 */ /* 0x000fea0003800000 */
.L_x_62:
[----:B------:R-:W-:Y:S05]  /*4e50*/  BRA `(.L_x_64) ;  /* 0xffffffe000a07947 */ /* 0x000fea000383ffff */
.L_x_22:
[----:B------:R-:W-:Y:S01]  /*4e60*/  BSSY B0, `(.L_x_65) ;  /* 0x0000006000007945 */ /* 0x000fe20003800000 */
[----:B------:R-:W-:Y:S01]  /*4e70*/  PLOP3.LUT P0, PT, P0, PT, PT, 0x8, 0x80 ;  /* 0x000000000080781c */ /* 0x000fe2000070e170 */
[----:B------:R-:W-:-:S12]  /*4e80*/  IMAD.MOV.U32 R21, RZ, RZ, -0x1 ;  /* 0xffffffffff157424 */ /* 0x000fd800078e00ff */
[----:B------:R-:W-:Y:S05]  /*4e90*/  WARPSYNC.COLLECTIVE R21, `(.L_x_66) ;  /* 0x0000000015087348 */ /* 0x000fea0003c00000 */
[----:B------:R-:W-:Y:S01]  /*4ea0*/  VOTE.ANY P0, P0 ;  /* 0x0000000000ff7806 */ /* 0x000fe20000000100 */
[----:B------:R-:W-:-:S12]  /*4eb0*/  ENDCOLLECTIVE ;  /* 0x000000000000791b */ /* 0x000fd80003800000 */
.L_x_66:
[----:B------:R-:W-:Y:S05]  /*4ec0*/  BSYNC B0 ;  /* 0x0000000000007941 */ /* 0x000fea0003800000 */
.L_x_65:
[----:B------:R-:W-:Y:S05]  /*4ed0*/  BRA `(.L_x_67) ;  /* 0xffffffe000f47947 */ /* 0x000fea000383ffff */
.L_x_24:
[----:B------:R-:W0:Y:S01]  /*4ee0*/  S2R R53, SR_GEMASK ;  /* 0x0000000000357919 */ /* 0x000e220000003c00 */
[----:B------:R-:W-:Y:S01]  /*4ef0*/  BSSY B0, `(.L_x_68) ;  /* 0x0000006000007945 */ /* 0x000fe20003800000 */
[----:B------:R-:W-:Y:S01]  /*4f00*/  PLOP3.LUT P0, PT, P0, PT, PT, 0x8, 0x80 ;  /* 0x000000000080781c */ /* 0x000fe2000070e170 */
[----:B------:R-:W-:-:S12]  /*4f10*/  IMAD.MOV.U32 R21, RZ, RZ, -0x1 ;  /* 0xffffffffff157424 */ /* 0x000fd800078e00ff */
[----:B0-----:R-:W-:Y:S05]  /*4f20*/  WARPSYNC.COLLECTIVE R21, `(.L_x_69) ;  /* 0x0000000015087348 */ /* 0x001fea0003c00000 */
[----:B------:R-:W-:Y:S01]  /*4f30*/  VOTE.ANY R21, PT, P0 ;  /* 0x0000000000157806 */ /* 0x000fe200000e0100 */
[----:B0-----:R-:W-:Y:S06]  /*4f40*/  ENDCOLLECTIVE ;  /* 0x000000000000791b */ /* 0x001fec0003800000 */
.L_x_69:
[----:B------:R-:W-:Y:S05]  /*4f50*/  BSYNC B0 ;  /* 0x0000000000007941 */ /* 0x000fea0003800000 */
.L_x_68:
[----:B------:R-:W-:Y:S01]  /*4f60*/  LOP3.LUT R21, R21, 0x80000000, R53, 0xec, !PT ;  /* 0x8000000015157812 */ /* 0x000fe200078eec35 */
[----:B------:R-:W-:Y:S02]  /*4f70*/  IMAD.MOV.U32 R20, RZ, RZ, R25 ;  /* 0x000000ffff147224 */ /* 0x000fe400078e0019 */
[----:B------:R-:W-:Y:S02]  /*4f80*/  IMAD.MOV.U32 R17, RZ, RZ, 0x1 ;  /* 0x00000001ff117424 */ /* 0x000fe400078e00ff */
[----:B------:R-:W-:-:S05]  /*4f90*/  VIADD R16, R21, 0xffffffff ;  /* 0xffffffff15107836 */ /* 0x000fca0000000000 */
[----:B------:R-:W-:Y:S01]  /*4fa0*/  LOP3.LUT R26, R21, R16, RZ, 0xc, !PT ;  /* 0x00000010151a7212 */ /* 0x000fe200078e0cff */
[----:B------:R-:W-:-:S03]  /*4fb0*/  IMAD.MOV.U32 R21, RZ, RZ, -0x1 ;  /* 0xffffffffff157424 */ /* 0x000fc600078e00ff */
[----:B------:R0:W1:Y:S04]  /*4fc0*/  POPC R16, R26 ;  /* 0x0000001a00107309 */ /* 0x0000680000000000 */
[----:B01----:R-:W-:Y:S05]  /*4fd0*/  WARPSYNC.COLLECTIVE R21, `(.L_x_70) ;  /* 0x0000000015087348 */ /* 0x003fea0003c00000 */
[----:B-1----:R1:W2:Y:S02]  /*4fe0*/  SHFL.DOWN P2, R22, R20, R17, R16 ;  /* 0x0800001114167389 */ /* 0x0022a40000040010 */
[----:B012---:R-:W-:Y:S05]  /*4ff0*/  ENDCOLLECTIVE ;  /* 0x000000000000791b */ /* 0x007fea0003800000 */
.L_x_70:
[----:B------:R-:W-:Y:S01]  /*5000*/  ISETP.GE.AND P0, PT, R3, R16, PT ;  /* 0x000000100300720c */ /* 0x000fe20003f06270 */
[----:B------:R-:W-:-:S03]  /*5010*/  IMAD.MOV.U32 R17, RZ, RZ, 0x2 ;  /* 0x00000002ff117424 */ /* 0x000fc600078e00ff */
[----:B------:R-:W-:-:S05]  /*5020*/  SEL R22, R22, RZ, !P0 ;  /* 0x000000ff16167207 */ /* 0x000fca0004000000 */
[----:B------:R-:W-:Y:S02]  /*5030*/  IMAD.IADD R43, R22, 0x1, R25 ;  /* 0x00000001162b7824 */ /* 0x000fe400078e0219 */
[----:B------:R-:W-:Y:S02]  /*5040*/  VIADD R25, R3, 0x2 ;  /* 0x0000000203197836 */ /* 0x000fe40000000000 */
[----:B------:R-:W-:-:S03]  /*5050*/  IMAD.MOV.U32 R20, RZ, RZ, R43 ;  /* 0x000000ffff147224 */ /* 0x000fc600078e002b */
[----:B------:R-:W-:Y:S01]  /*5060*/  ISETP.GT.AND P0, PT, R25, R16, PT ;  /* 0x000000101900720c */ /* 0x000fe20003f04270 */
[----:B------:R-:W-:-:S12]  /*5070*/  VIADD R25, R3, 0x4 ;  /* 0x0000000403197836 */ /* 0x000fd80000000000 */
[----:B------:R-:W-:Y:S05]  /*5080*/  WARPSYNC.COLLECTIVE R21, `(.L_x_71) ;  /* 0x0000000015087348 */ /* 0x000fea0003c00000 */
[----:B------:R0:W1:Y:S02]  /*5090*/  SHFL.DOWN P2, R22, R20, R17, R16 ;  /* 0x0800001114167389 */ /* 0x0000640000040010 */
[----:B01----:R-:W-:Y:S05]  /*50a0*/  ENDCOLLECTIVE ;  /* 0x000000000000791b */ /* 0x003fea0003800000 */
.L_x_71:
[----:B------:R-:W-:Y:S01]  /*50b0*/  IMAD.MOV.U32 R17, RZ, RZ, 0x4 ;  /* 0x00000004ff117424 */ /* 0x000fe200078e00ff */
[----:B------:R-:W-:Y:S02]  /*50c0*/  SEL R22, R22, RZ, !P0 ;  /* 0x000000ff16167207 */ /* 0x000fe40004000000 */
[----:B------:R-:W-:-:S03]  /*50d0*/  ISETP.GT.AND P0, PT, R25, R16, PT ;  /* 0x000000101900720c */ /* 0x000fc60003f04270 */
[----:B------:R-:W-:Y:S02]  /*50e0*/  IMAD.IADD R26, R43, 0x1, R22 ;  /* 0x000000012b1a7824 */ /* 0x000fe400078e0216 */
[----:B------:R-:W-:Y:S02]  /*50f0*/  VIADD R43, R3, 0x8 ;  /* 0x00000008032b7836 */ /* 0x000fe40000000000 */
[----:B------:R-:W-:-:S07]  /*5100*/  IMAD.MOV.U32 R20, RZ, RZ, R26 ;  /* 0x000000ffff147224 */ /* 0x000fce00078e001a */
[----:B------:R-:W-:Y:S05]  /*5110*/  WARPSYNC.COLLECTIVE R21, `(.L_x_72) ;  /* 0x0000000015087348 */ /* 0x000fea0003c00000 */
[----:B------:R0:W1:Y:S02]  /*5120*/  SHFL.DOWN P2, R22, R20, R17, R16 ;  /* 0x0800001114167389 */ /* 0x0000640000040010 */
[----:B01----:R-:W-:Y:S05]  /*5130*/  ENDCOLLECTIVE ;  /* 0x000000000000791b */ /* 0x003fea0003800000 */
.L_x_72:
[----:B------:R-:W-:Y:S01]  /*5140*/  IMAD.MOV.U32 R17, RZ, RZ, 0x8 ;  /* 0x00000008ff117424 */ /* 0x000fe200078e00ff */
[----:B------:R-:W-:Y:S02]  /*5150*/  SEL R25, R22, RZ, !P0 ;  /* 0x000000ff16197207 */ /* 0x000fe40004000000 */
[----:B------:R-:W-:Y:S02]  /*5160*/  ISETP.GT.AND P0, PT, R43, R16, PT ;  /* 0x000000102b00720c */ /* 0x000fe40003f04270 */
[----:B------:R-:W0:Y:S01]  /*5170*/  LDC.64 R42, c[0x0][0x390] ;  /* 0x0000e400ff2a7b82 */ /* 0x000e220000000a00 */
[----:B------:R-:W-:-:S04]  /*5180*/  IMAD.IADD R25, R26, 0x1, R25 ;  /* 0x000000011a197824 */ /* 0x000fc800078e0219 */
[----:B------:R-:W-:-:S07]  /*5190*/  IMAD.MOV.U32 R20, RZ, RZ, R25 ;  /* 0x000000ffff147224 */ /* 0x000fce00078e0019 */
[----:B0-----:R-:W-:Y:S05]  /*51a0*/  WARPSYNC.COLLECTIVE R21, `(.L_x_73) ;  /* 0x0000000015087348 */ /* 0x001fea0003c00000 */
[----:B------:R1:W2:Y:S02]  /*51b0*/  SHFL.DOWN P2, R22, R20, R17, R16 ;  /* 0x0800001114167389 */ /* 0x0002a40000040010 */
[----:B012---:R-:W-:Y:S05]  /*51c0*/  ENDCOLLECTIVE ;  /* 0x000000000000791b */ /* 0x007fea0003800000 */
.L_x_73:
[----:B------:R-:W-:Y:S01]  /*51d0*/  IMAD.MOV.U32 R17, RZ, RZ, 0x10 ;  /* 0x00000010ff117424 */ /* 0x000fe200078e00ff */
[----:B------:R-:W-:Y:S02]  /*51e0*/  SEL R22, R22, RZ, !P0 ;  /* 0x000000ff16167207 */ /* 0x000fe40004000000 */
[----:B------:R-:W-:-:S03]  /*51f0*/  ISETP.NE.AND P0, PT, R24, 0x65, PT ;  /* 0x000000651800780c */ /* 0x000fc60003f05270 */
[----:B------:R-:W-:Y:S02]  /*5200*/  IMAD.IADD R20, R25, 0x1, R22 ;  /* 0x0000000119147824 */ /* 0x000fe400078e0216 */
[----:B------:R-:W-:-:S08]  /*5210*/  VIADD R25, R3, 0x10 ;  /* 0x0000001003197836 */ /* 0x000fd00000000000 */
[----:B------:R-:W-:Y:S05]  /*5220*/  WARPSYNC.COLLECTIVE R21, `(.L_x_74) ;  /* 0x0000000015087348 */ /* 0x000fea0003c00000 */
[----:B------:R0:W1:Y:S02]  /*5230*/  SHFL.DOWN P2, R22, R20, R17, R16 ;  /* 0x0800001114167389 */ /* 0x0000640000040010 */
[----:B01----:R-:W-:Y:S05]  /*5240*/  ENDCOLLECTIVE ;  /* 0x000000000000791b */ /* 0x003fea0003800000 */
.L_x_74:
[----:B------:R-:W-:-:S13]  /*5250*/  ISETP.GT.AND P3, PT, R25, R16, PT ;  /* 0x000000101900720c */ /* 0x000fda0003f64270 */
[----:B------:R-:W-:Y:S05]  /*5260*/  WARPSYNC.COLLECTIVE R21, `(.L_x_75) ;  /* 0x0000000015087348 */ /* 0x000fea0003c00000 */
[----:B------:R-:W-:Y:S01]  /*5270*/  VOTE.ALL P0, P0 ;  /* 0x0000000000ff7806 */ /* 0x000fe20000000000 */
[----:B------:R-:W-:-:S12]  /*5280*/  ENDCOLLECTIVE ;  /* 0x000000000000791b */ /* 0x000fd80003800000 */
.L_x_75:
[----:B------:R-:W-:Y:S02]  /*5290*/  IADD3 R26, P2, PT, R42, 0x100, RZ ;  /* 0x000001002a1a7810 */ /* 0x000fe40007f5e0ff */
[----:B------:R-:W-:-:S03]  /*52a0*/  SEL R25, R22, RZ, !P3 ;  /* 0x000000ff16197207 */ /* 0x000fc60005800000 */
[----:B------:R-:W-:Y:S02]  /*52b0*/  IMAD.X R43, RZ, RZ, R43, P2 ;  /* 0x000000ffff2b7224 */ /* 0x000fe400010e062b */
[----:B------:R-:W-:Y:S01]  /*52c0*/  IMAD.IADD R42, R20, 0x1, R25 ;  /* 0x00000001142a7824 */ /* 0x000fe200078e0219 */
[----:B------:R-:W-:Y:S06]  /*52d0*/  BRA `(.L_x_76) ;  /* 0xffffffe000907947 */ /* 0x000fec000383ffff */
.L_x_26:
[----:B------:R-:W-:Y:S01]  /*52e0*/  BSSY B0, `(.L_x_77) ;  /* 0x0000006000007945 */ /* 0x000fe20003800000 */
[----:B------:R-:W-:Y:S01]  /*52f0*/  PLOP3.LUT P0, PT, P0, PT, PT, 0x8, 0x80 ;  /* 0x000000000080781c */ /* 0x000fe2000070e170 */
[----:B------:R-:W-:-:S12]  /*5300*/  IMAD.MOV.U32 R21, RZ, RZ, -0x1 ;  /* 0xffffffffff157424 */ /* 0x000fd800078e00ff */
[----:B------:R-:W-:Y:S05]  /*5310*/  WARPSYNC.COLLECTIVE R21, `(.L_x_78) ;  /* 0x0000000015087348 */ /* 0x000fea0003c00000 */
[----:B------:R-:W-:Y:S01]  /*5320*/  VOTE.ANY P0, P0 ;  /* 0x0000000000ff7806 */ /* 0x000fe20000000100 */
[----:B------:R-:W-:-:S12]  /*5330*/  ENDCOLLECTIVE ;  /* 0x000000000000791b */ /* 0x000fd80003800000 */
.L_x_78:
[----:B------:R-:W-:Y:S05]  /*5340*/  BSYNC B0 ;  /* 0x0000000000007941 */ /* 0x000fea0003800000 */
.L_x_77:
[----:B------:R-:W-:Y:S05]  /*5350*/  BRA `(.L_x_79) ;  /* 0xffffffe000a07947 */ /* 0x000fea000383ffff */
.L_x_28:
[----:B------:R-:W-:Y:S01]  /*5360*/  BSSY B0, `(.L_x_80) ;  /* 0x0000006000007945 */ /* 0x000fe20003800000 */
[----:B------:R-:W-:Y:S01]  /*5370*/  PLOP3.LUT P0, PT, P0, PT, PT, 0x8, 0x80 ;  /* 0x000000000080781c */ /* 0x000fe2000070e170 */
[----:B------:R-:W-:-:S12]  /*5380*/  IMAD.MOV.U32 R21, RZ, RZ, -0x1 ;  /* 0xffffffffff157424 */ /* 0x000fd800078e00ff */
[----:B------:R-:W-:Y:S05]  /*5390*/  WARPSYNC.COLLECTIVE R21, `(.L_x_81) ;  /* 0x0000000015087348 */ /* 0x000fea0003c00000 */
[----:B------:R-:W-:Y:S01]  /*53a0*/  VOTE.ANY P0, P0 ;  /* 0x0000000000ff7806 */ /* 0x000fe20000000100 */
[----:B------:R-:W-:-:S12]  /*53b0*/  ENDCOLLECTIVE ;  /* 0x000000000000791b */ /* 0x000fd80003800000 */
.L_x_81:
[----:B------:R-:W-:Y:S05]  /*53c0*/  BSYNC B0 ;  /* 0x0000000000007941 */ /* 0x000fea0003800000 */
.L_x_80:
[----:B------:R-:W-:Y:S05]  /*53d0*/  BRA `(.L_x_82) ;  /* 0xffffffe000f47947 */ /* 0x000fea000383ffff */
.L_x_30:
[----:B------:R-:W-:Y:S01]  /*53e0*/  BSSY B0, `(.L_x_83) ;  /* 0x0000006000007945 */ /* 0x000fe20003800000 */
[----:B------:R-:W-:Y:S01]  /*53f0*/  PLOP3.LUT P0, PT, P0, PT, PT, 0x8, 0x80 ;  /* 0x000000000080781c */ /* 0x000fe2000070e170 */
[----:B------:R-:W-:-:S12]  /*5400*/  IMAD.MOV.U32 R21, RZ, RZ, -0x1 ;  /* 0xffffffffff157424 */ /* 0x000fd800078e00ff */
[----:B------:R-:W-:Y:S05]  /*5410*/  WARPSYNC.COLLECTIVE R21, `(.L_x_84) ;  /* 0x0000000015087348 */ /* 0x000fea0003c00000 */
[----:B------:R-:W-:Y:S01]  /*5420*/  VOTE.ANY R21, PT, P0 ;  /* 0x0000000000157806 */ /* 0x000fe200000e0100 */
[----:B------:R-:W-:Y:S06]  /*5430*/  ENDCOLLECTIVE ;  /* 0x000000000000791b */ /* 0x000fec0003800000 */
.L_x_84:
[----:B------:R-:W-:Y:S05]  /*5440*/  BSYNC B0 ;  /* 0x0000000000007941 */ /* 0x000fea0003800000 */
.L_x_83:
[----:B------:R-:W-:Y:S01]  /*5450*/  LOP3.LUT R21, R21, 0x80000000, R53, 0xec, !PT ;  /* 0x8000000015157812 */ /* 0x000fe200078eec35 */
[----:B------:R-:W-:Y:S02]  /*5460*/  IMAD.MOV.U32 R20, RZ, RZ, R25 ;  /* 0x000000ffff147224 */ /* 0x000fe400078e0019 */
[----:B------:R-:W-:Y:S02]  /*5470*/  IMAD.MOV.U32 R17, RZ, RZ, 0x1 ;  /* 0x00000001ff117424 */ /* 0x000fe400078e00ff */
[----:B------:R-:W-:Y:S02]  /*5480*/  VIADD R16, R21, 0xffffffff ;  /* 0xffffffff15107836 */ /* 0x000fe40000000000 */
[----:B------:R-:W-:-:S03]  /*5490*/  VIADD R23, R23, 0xffffffe0 ;  /* 0xffffffe017177836 */ /* 0x000fc60000000000 */
[----:B------:R-:W-:Y:S01]  /*54a0*/  LOP3.LUT R16, R21, R16, RZ, 0xc, !PT ;  /* 0x0000001015107212 */ /* 0x000fe200078e0cff */
[----:B------:R-:W-:-:S05]  /*54b0*/  IMAD.MOV.U32 R21, RZ, RZ, -0x1 ;  /* 0xffffffffff157424 */ /* 0x000fca00078e00ff */
[----:B------:R-:W0:Y:S02]  /*54c0*/  POPC R16, R16 ;  /* 0x0000001000107309 */ /* 0x000e240000000000 */
[----:B0-----:R-:W-:Y:S05]  /*54d0*/  WARPSYNC.COLLECTIVE R21, `(.L_x_85) ;  /* 0x0000000015087348 */ /* 0x001fea0003c00000 */
[----:B0-----:R0:W1:Y:S02]  /*54e0*/  SHFL.DOWN P2, R22, R20, R17, R16 ;  /* 0x0800001114167389 */ /* 0x0010640000040010 */
[----:B01----:R-:W-:Y:S05]  /*54f0*/  ENDCOLLECTIVE ;  /* 0x000000000000791b */ /* 0x003fea0003800000 */
.L_x_85:
[----:B------:R-:W-:Y:S01]  /*5500*/  ISETP.GE.AND P0, PT, R3, R16, PT ;  /* 0x000000100300720c */ /* 0x000fe20003f06270 */
[----:B------:R-:W-:-:S03]  /*5510*/  IMAD.MOV.U32 R17, RZ, RZ, 0x2 ;  /* 0x00000002ff117424 */ /* 0x000fc600078e00ff */
[----:B------:R-:W-:-:S05]  /*5520*/  SEL R22, R22, RZ, !P0 ;  /* 0x000000ff16167207 */ /* 0x000fca0004000000 */
[----:B------:R-:W-:Y:S02]  /*5530*/  IMAD.IADD R25, R22, 0x1, R25 ;  /* 0x0000000116197824 */ /* 0x000fe400078e0219 */
[----:B------:R-:W-:Y:S02]  /*5540*/  VIADD R22, R3, 0x2 ;  /* 0x0000000203167836 */ /* 0x000fe40000000000 */
[----:B------:R-:W-:-:S03]  /*5550*/  IMAD.MOV.U32 R20, RZ, RZ, R25 ;  /* 0x000000ffff147224 */ /* 0x000fc600078e0019 */
[----:B------:R-:W-:-:S13]  /*5560*/  ISETP.GT.AND P0, PT, R22, R16, PT ;  /* 0x000000101600720c */ /* 0x000fda0003f04270 */
[----:B------:R-:W-:Y:S05]  /*5570*/  WARPSYNC.COLLECTIVE R21, `(.L_x_86) ;  /* 0x0000000015087348 */ /* 0x000fea0003c00000 */
[----:B------:R0:W1:Y:S02]  /*5580*/  SHFL.DOWN P2, R22, R20, R17, R16 ;  /* 0x0800001114167389 */ /* 0x0000640000040010 */
[----:B01----:R-:W-:Y:S05]  /*5590*/  ENDCOLLECTIVE ;  /* 0x000000000000791b */ /* 0x003fea0003800000 */
.L_x_86:
[----:B------:R-:W-:Y:S01]  /*55a0*/  IMAD.MOV.U32 R17, RZ, RZ, 0x4 ;  /* 0x00000004ff117424 */ /* 0x000fe200078e00ff */
        /* <DEDUP_REMOVED lines=8> */
.L_x_87:
        /* <DEDUP_REMOVED lines=9> */
.L_x_88:
[----:B------:R-:W-:Y:S01]  /*56c0*/  IMAD.MOV.U32 R17, RZ, RZ, 0x10 ;  /* 0x00000010ff117424 */ /* 0x000fe200078e00ff */
[----:B------:R-:W-:-:S05]  /*56d0*/  SEL R22, R22, RZ, !P0 ;  /* 0x000000ff16167207 */ /* 0x000fca0004000000 */
[----:B------:R-:W-:-:S04]  /*56e0*/  IMAD.IADD R25, R25, 0x1, R22 ;  /* 0x0000000119197824 */ /* 0x000fc800078e0216 */
[----:B------:R-:W-:-:S07]  /*56f0*/  IMAD.MOV.U32 R20, RZ, RZ, R25 ;  /* 0x000000ffff147224 */ /* 0x000fce00078e0019 */
[----:B------:R-:W-:Y:S05]  /*5700*/  WARPSYNC.COLLECTIVE R21, `(.L_x_89) ;  /* 0x0000000015087348 */ /* 0x000fea0003c00000 */
[----:B------:R0:W1:Y:S02]  /*5710*/  SHFL.DOWN P2, R22, R20, R17, R16 ;  /* 0x0800001114167389 */ /* 0x0000640000040010 */
[----:B01----:R-:W-:Y:S05]  /*5720*/  ENDCOLLECTIVE ;  /* 0x000000000000791b */ /* 0x003fea0003800000 */
.L_x_89:
[----:B------:R-:W-:-:S05]  /*5730*/  VIADD R17, R3, 0x10 ;  /* 0x0000001003117836 */ /* 0x000fca0000000000 */
[----:B------:R-:W-:-:S04]  /*5740*/  ISETP.GT.AND P0, PT, R17, R16, PT ;  /* 0x000000101100720c */ /* 0x000fc80003f04270 */
[----:B------:R-:W-:Y:S02]  /*5750*/  SEL R22, R22, RZ, !P0 ;  /* 0x000000ff16167207 */ /* 0x000fe40004000000 */
[----:B------:R-:W-:Y:S02]  /*5760*/  ISETP.NE.AND P0, PT, R24, 0x65, PT ;  /* 0x000000651800780c */ /* 0x000fe40003f05270 */
[----:B------:R-:W-:-:S11]  /*5770*/  IADD3 R42, PT, PT, R25, R22, R42 ;  /* 0x00000016192a7210 */ /* 0x000fd60007ffe02a */
[----:B------:R-:W-:Y:S05]  /*5780*/  WARPSYNC.COLLECTIVE R21, `(.L_x_90) ;  /* 0x0000000015087348 */ /* 0x000fea0003c00000 */
[----:B------:R-:W-:Y:S01]  /*5790*/  VOTE.ALL P0, P0 ;  /* 0x0000000000ff7806 */ /* 0x000fe20000000000 */
[----:B------:R-:W-:-:S12]  /*57a0*/  ENDCOLLECTIVE ;  /* 0x000000000000791b */ /* 0x000fd80003800000 */
.L_x_90:
[----:B------:R-:W-:Y:S05]  /*57b0*/  BRA `(.L_x_91) ;  /* 0xffffffe0008c7947 */ /* 0x000fea000383ffff */
.L_x_92:
[----:B------:R-:W-:-:S00]  /*57c0*/  BRA `(.L_x_92) ;  /* 0xfffffffc00fc7947 */ /* 0x000fc0000383ffff */
[----:B------:R-:W-:-:S00]  /*57d0*/  NOP ;  /* 0x0000000000007918 */ /* 0x000fc00000000000 */
        /* <DEDUP_REMOVED lines=10> */
.L_x_101:


//--------------------- .text._ZN3cub18CUB_300001_SM_10006detail4scan20DeviceScanInitKernelINS0_13ScanTileStateIiLb1EEEEEvT_i --------------------------
	.section	.text._ZN3cub18CUB_300001_SM_10006detail4scan20DeviceScanInitKernelINS0_13ScanTileStateIiLb1EEEEEvT_i,"ax",@progbits
	.align	128
        .global         _ZN3cub18CUB_300001_SM_10006detail4scan20DeviceScanInitKernelINS0_13ScanTileStateIiLb1EEEEEvT_i
        .type           _ZN3cub18CUB_300001_SM_10006detail4scan20DeviceScanInitKernelINS0_13ScanTileStateIiLb1EEEEEvT_i,@function
        .size           _ZN3cub18CUB_300001_SM_10006detail4scan20DeviceScanInitKernelINS0_13ScanTileStateIiLb1EEEEEvT_i,(.L_x_102 - _ZN3cub18CUB_300001_SM_10006detail4scan20DeviceScanInitKernelINS0_13ScanTileStateIiLb1EEEEEvT_i)
        .other          _ZN3cub18CUB_300001_SM_10006detail4scan20DeviceScanInitKernelINS0_13ScanTileStateIiLb1EEEEEvT_i,@"STO_CUDA_ENTRY STV_DEFAULT"
_ZN3cub18CUB_300001_SM_10006detail4scan20DeviceScanInitKernelINS0_13ScanTileStateIiLb1EEEEEvT_i:
.text._ZN3cub18CUB_300001_SM_10006detail4scan20DeviceScanInitKernelINS0_13ScanTileStateIiLb1EEEEEvT_i:
[----:B------:R-:W-:Y:S01]  /*0000*/  LDC R1, c[0x0][0x37c] ;  /* 0x0000df00ff017b82 */ /* 0x000fe20000000800 */
[----:B------:R-:W0:Y:S07]  /*0010*/  S2R R0, SR_TID.X ;  /* 0x0000000000007919 */ /* 0x000e2e0000002100 */
[----:B------:R-:W1:Y:S01]  /*0020*/  S2UR UR6, SR_CTAID.X ;  /* 0x00000000000679c3 */ /* 0x000e620000002500 */
[----:B------:R-:W2:Y:S07]  /*0030*/  LDCU UR4, c[0x0][0x388] ;  /* 0x00007100ff0477ac */ /* 0x000eae0008000800 */
[----:B------:R-:W1:Y:S01]  /*0040*/  LDC R5, c[0x0][0x360] ;  /* 0x0000d800ff057b82 */ /* 0x000e620000000800 */
[----:B0-----:R-:W-:Y:S01]  /*0050*/  ISETP.GT.U32.AND P0, PT, R0, 0x1f, PT ;  /* 0x0000001f0000780c */ /* 0x001fe20003f04070 */
[----:B-1----:R-:W-:-:S03]  /*0060*/  IMAD R5, R5, UR6, R0 ;  /* 0x0000000605057c24 */ /* 0x002fc6000f8e0200 */
[----:B------:R-:W-:Y:S02]  /*0070*/  ISETP.NE.OR P0, PT, RZ, UR6, P0 ;  /* 0x00000006ff007c0c */ /* 0x000fe40008705670 */
[----:B--2---:R-:W-:Y:S01]  /*0080*/  ISETP.GE.AND P1, PT, R5, UR4, PT ;  /* 0x0000000405007c0c */ /* 0x004fe2000bf26270 */
[----:B------:R-:W0:-:S12]  /*0090*/  LDCU.64 UR4, c[0x0][0x358] ;  /* 0x00006b00ff0477ac */ /* 0x000e180008000a00 */
[----:B------:R-:W1:Y:S01]  /*00a0*/  @!P1 LDC.64 R2, c[0x0][0x380] ;  /* 0x0000e000ff029b82 */ /* 0x000e620000000a00 */
[----:B------:R-:W-:Y:S01]  /*00b0*/  @!P1 MOV R4, 0x63 ;  /* 0x0000006300049802 */ /* 0x000fe20000000f00 */
[----:B-1----:R-:W-:-:S04]  /*00c0*/  @!P1 IMAD.WIDE R2, R5, 0x8, R2 ;  /* 0x0000000805029825 */ /* 0x002fc800078e0202 */
[----:B------:R-:W-:-:S05]  /*00d0*/  HFMA2 R5, -RZ, RZ, 0, 0 ;  /* 0x00000000ff057431 */ /* 0x000fca00000001ff */
[----:B0-----:R0:W-:Y:S01]  /*00e0*/  @!P1 STG.E.64 desc[UR4][R2.64+0x100], R4 ;  /* 0x0001000402009986 */ /* 0x0011e2000c101b04 */
[----:B------:R-:W-:Y:S05]  /*00f0*/  @P0 EXIT ;  /* 0x000000000000094d */ /* 0x000fea0003800000 */
[----:B0-----:R-:W0:Y:S02]  /*0100*/  LDC.64 R2, c[0x0][0x380] ;  /* 0x0000e000ff027b82 */ /* 0x001e240000000a00 */
[----:B0-----:R-:W-:-:S05]  /*0110*/  IMAD.WIDE.U32 R2, R0, 0x8, R2 ;  /* 0x0000000800027825 */ /* 0x001fca00078e0002 */
[----:B------:R-:W-:Y:S01]  /*0120*/  STG.E.64 desc[UR4][R2.64], RZ ;  /* 0x000000ff02007986 */ /* 0x000fe2000c101b04 */
[----:B------:R-:W-:Y:S05]  /*0130*/  EXIT ;  /* 0x000000000000794d */ /* 0x000fea0003800000 */
.L_x_93:
        /* <DEDUP_REMOVED lines=12> */
.L_x_102:


//--------------------- .text._ZN3cub18CUB_300001_SM_10006detail11EmptyKernelIvEEvv --------------------------
	.section	.text._ZN3cub18CUB_300001_SM_10006detail11EmptyKernelIvEEvv,"ax",@progbits
	.align	128
        .global         _ZN3cub18CUB_300001_SM_10006detail11EmptyKernelIvEEvv
        .type           _ZN3cub18CUB_300001_SM_10006detail11EmptyKernelIvEEvv,@function
        .size           _ZN3cub18CUB_300001_SM_10006detail11EmptyKernelIvEEvv,(.L_x_103 - _ZN3cub18CUB_300001_SM_10006detail11EmptyKernelIvEEvv)
        .other          _ZN3cub18CUB_300001_SM_10006detail11EmptyKernelIvEEvv,@"STO_CUDA_ENTRY STV_DEFAULT"
_ZN3cub18CUB_300001_SM_10006detail11EmptyKernelIvEEvv:
.text._ZN3cub18CUB_300001_SM_10006detail11EmptyKernelIvEEvv:
[----:B------:R-:W-:Y:S01]  /*0000*/  LDC R1, c[0x0][0x37c] ;  /* 0x0000df00ff017b82 */ /* 0x000fe20000000800 */
[----:B------:R-:W-:Y:S05]  /*0010*/  EXIT ;  /* 0x000000000000794d */ /* 0x000fea0003800000 */
.L_x_94:
        /* <DEDUP_REMOVED lines=14> */
.L_x_103:


//--------------------- .text._Z30prefixSumGPUSingleThreadKernelPii --------------------------
	.section	.text._Z30prefixSumGPUSingleThreadKernelPii,"ax",@progbits
	.align	128
        .global         _Z30prefixSumGPUSingleThreadKernelPii
        .type           _Z30prefixSumGPUSingleThreadKernelPii,@function
        .size           _Z30prefixSumGPUSingleThreadKernelPii,(.L_x_104 - _Z30prefixSumGPUSingleThreadKernelPii)
        .other          _Z30prefixSumGPUSingleThreadKernelPii,@"STO_CUDA_ENTRY STV_DEFAULT"
_Z30prefixSumGPUSingleThreadKernelPii:
.text._Z30prefixSumGPUSingleThreadKernelPii:
[----:B------:R-:W-:Y:S08]  /*0000*/  LDC R1, c[0x0][0x37c] ;  /* 0x0000df00ff017b82 */ /* 0x000ff00000000800 */
[----:B------:R-:W0:Y:S02]  /*0010*/  LDC R0, c[0x0][0x388] ;  /* 0x0000e200ff007b82 */ /* 0x000e240000000800 */
[----:B0-----:R-:W-:-:S13]  /*0020*/  ISETP.GE.AND P0, PT, R0, 0x2, PT ;  /* 0x000000020000780c */ /* 0x001fda0003f06270 */
[----:B------:R-:W-:Y:S05]  /*0030*/  @!P0 EXIT ;  /* 0x000000000000894d */ /* 0x000fea0003800000 */
[----:B------:R-:W0:Y:S01]  /*0040*/  LDC.64 R2, c[0x0][0x380] ;  /* 0x0000e000ff027b82 */ /* 0x000e220000000a00 */
[C---:B------:R-:W-:Y:S01]  /*0050*/  VIADD R4, R0.reuse, 0xfffffffe ;  /* 0xfffffffe00047836 */ /* 0x040fe20000000000 */
[----:B------:R-:W1:Y:S01]  /*0060*/  LDCU.64 UR4, c[0x0][0x358] ;  /* 0x00006b00ff0477ac */ /* 0x000e620008000a00 */
[----:B------:R-:W-:-:S03]  /*0070*/  VIADD R0, R0, 0xffffffff ;  /* 0xffffffff00007836 */ /* 0x000fc60000000000 */
[----:B------:R-:W-:Y:S01]  /*0080*/  ISETP.GE.U32.AND P0, PT, R4, 0xf, PT ;  /* 0x0000000f0400780c */ /* 0x000fe20003f06070 */
[----:B------:R-:W-:Y:S01]  /*0090*/  HFMA2 R4, -RZ, RZ, 0, 5.9604644775390625e-08 ;  /* 0x00000001ff047431 */ /* 0x000fe200000001ff */
[----:B------:R-:W-:-:S11]  /*00a0*/  LOP3.LUT R22, R0, 0xf, RZ, 0xc0, !PT ;  /* 0x0000000f00167812 */ /* 0x000fd600078ec0ff */
[----:B------:R-:W-:Y:S05]  /*00b0*/  @!P0 BRA `(.L_x_95) ;  /* 0x0000000400088947 */ /* 0x000fea0003800000 */
[----:B------:R-:W-:Y:S01]  /*00c0*/  MOV R5, 0x0 ;  /* 0x0000000000057802 */ /* 0x000fe20000000f00 */
[----:B------:R-:W-:Y:S01]  /*00d0*/  IMAD.MOV.U32 R4, RZ, RZ, 0x20 ;  /* 0x00000020ff047424 */ /* 0x000fe200078e00ff */
[----:B------:R-:W-:Y:S01]  /*00e0*/  LOP3.LUT R7, R0, 0xfffffff0, RZ, 0xc0, !PT ;  /* 0xfffffff000077812 */ /* 0x000fe200078ec0ff */
[----:B------:R-:W-:Y:S02]  /*00f0*/  IMAD.MOV.U32 R6, RZ, RZ, RZ ;  /* 0x000000ffff067224 */ /* 0x000fe400078e00ff */
[----:B0-----:R-:W-:Y:S01]  /*0100*/  IMAD.WIDE.U32 R4, R2, 0x1, R4 ;  /* 0x0000000102047825 */ /* 0x001fe200078e0004 */
[----:B------:R-:W-:-:S03]  /*0110*/  IADD3 R7, PT, PT, -R7, RZ, RZ ;  /* 0x000000ff07077210 */ /* 0x000fc60007ffe1ff */
[----:B------:R-:W-:Y:S01]  /*0120*/  IMAD.IADD R15, R5, 0x1, R3 ;  /* 0x00000001050f7824 */ /* 0x000fe200078e0203 */
[----:B------:R-:W-:-:S07]  /*0130*/  MOV R14, R4 ;  /* 0x00000004000e7202 */ /* 0x000fce0000000f00 */
.L_x_96:
[----:B--2---:R-:W-:Y:S01]  /*0140*/  IMAD.MOV.U32 R4, RZ, RZ, R14 ;  /* 0x000000ffff047224 */ /* 0x004fe200078e000e */
[----:B------:R-:W-:-:S05]  /*0150*/  MOV R5, R15 ;  /* 0x0000000f00057202 */ /* 0x000fca0000000f00 */
[----:B-1----:R-:W2:Y:S04]  /*0160*/  LDG.E R17, desc[UR4][R4.64+-0x20] ;  /* 0xffffe00404117981 */ /* 0x002ea8000c1e1900 */
        /* <DEDUP_REMOVED lines=16> */
[----:B------:R-:W-:-:S02]  /*0270*/  VIADD R7, R7, 0x10 ;  /* 0x0000001007077836 */ /* 0x000fc40000000000 */
[----:B------:R-:W-:-:S03]  /*0280*/  VIADD R6, R6, 0x10 ;  /* 0x0000001006067836 */ /* 0x000fc60000000000 */
[----:B------:R-:W-:Y:S01]  /*0290*/  ISETP.NE.AND P0, PT, R7, RZ, PT ;  /* 0x000000ff0700720c */ /* 0x000fe20003f05270 */
[----:B--2---:R-:W-:-:S05]  /*02a0*/  IMAD.IADD R17, R17, 0x1, R24 ;  /* 0x0000000111117824 */ /* 0x004fca00078e0218 */
[----:B---3--:R-:W-:Y:S01]  /*02b0*/  IADD3 R19, PT, PT, R17, R26, RZ ;  /* 0x0000001a11137210 */ /* 0x008fe20007ffe0ff */
[----:B------:R0:W-:Y:S04]  /*02c0*/  STG.E desc[UR4][R4.64+-0x1c], R17 ;  /* 0xffffe41104007986 */ /* 0x0001e8000c101904 */
[----:B----4-:R-:W-:Y:S01]  /*02d0*/  IMAD.IADD R21, R19, 0x1, R28 ;  /* 0x0000000113157824 */ /* 0x010fe200078e021c */
[----:B------:R-:W-:Y:S04]  /*02e0*/  STG.E desc[UR4][R4.64+-0x18], R19 ;  /* 0xffffe81304007986 */ /* 0x000fe8000c101904 */
[----:B-----5:R-:W-:Y:S01]  /*02f0*/  IADD3 R23, PT, PT, R21, R23, RZ ;  /* 0x0000001715177210 */ /* 0x020fe20007ffe0ff */
[----:B------:R-:W-:Y:S04]  /*0300*/  STG.E desc[UR4][R4.64+-0x14], R21 ;  /* 0xffffec1504007986 */ /* 0x000fe8000c101904 */
[----:B------:R-:W-:Y:S01]  /*0310*/  IMAD.IADD R25, R23, 0x1, R25 ;  /* 0x0000000117197824 */ /* 0x000fe200078e0219 */
[----:B------:R-:W-:Y:S04]  /*0320*/  STG.E desc[UR4][R4.64+-0x10], R23 ;  /* 0xfffff01704007986 */ /* 0x000fe8000c101904 */
[----:B------:R-:W-:Y:S01]  /*0330*/  IADD3 R27, PT, PT, R25, R20, RZ ;  /* 0x00000014191b7210 */ /* 0x000fe20007ffe0ff */
        /* <DEDUP_REMOVED lines=8> */
[----:B------:R1:W-:Y:S04]  /*03c0*/  STG.E desc[UR4][R4.64+0x4], R15 ;  /* 0x0000040f04007986 */ /* 0x0003e8000c101904 */
[----:B------:R-:W-:Y:S01]  /*03d0*/  IMAD.IADD R9, R8, 0x1, R9 ;  /* 0x0000000108097824 */ /* 0x000fe200078e0209 */
[----:B------:R2:W-:Y:S04]  /*03e0*/  STG.E desc[UR4][R4.64+0x8], R8 ;  /* 0x0000080804007986 */ /* 0x0005e8000c101904 */
        /* <DEDUP_REMOVED lines=8> */
[----:B0-----:R-:W-:Y:S01]  /*0470*/  IADD3 R17, PT, PT, R13, R14, RZ ;  /* 0x0000000e0d117210 */ /* 0x001fe20007ffe0ff */
[----:B------:R2:W-:Y:S01]  /*0480*/  STG.E desc[UR4][R4.64+0x1c], R13 ;  /* 0x00001c0d04007986 */ /* 0x0005e2000c101904 */
[----:B------:R-:W-:-:S03]  /*0490*/  IADD3 R14, P1, PT, R4, 0x40, RZ ;  /* 0x00000040040e7810 */ /* 0x000fc60007f3e0ff */
[----:B------:R2:W-:Y:S01]  /*04a0*/  STG.E desc[UR4][R4.64+0x20], R17 ;  /* 0x0000201104007986 */ /* 0x0005e2000c101904 */
[----:B-1----:R-:W-:Y:S01]  /*04b0*/  IADD3.X R15, PT, PT, RZ, R5, RZ, P1, !PT ;  /* 0x00000005ff0f7210 */ /* 0x002fe20000ffe4ff */
[----:B------:R-:W-:Y:S08]  /*04c0*/  @P0 BRA `(.L_x_96) ;  /* 0xfffffffc001c0947 */ /* 0x000ff0000383ffff */
[----:B--2---:R-:W-:-:S07]  /*04d0*/  IADD3 R4, PT, PT, R6, 0x1, RZ ;  /* 0x0000000106047810 */ /* 0x004fce0007ffe0ff */
.L_x_95:
[----:B------:R-:W-:-:S13]  /*04e0*/  ISETP.NE.AND P0, PT, R22, RZ, PT ;  /* 0x000000ff1600720c */ /* 0x000fda0003f05270 */
[----:B-1----:R-:W-:Y:S05]  /*04f0*/  @!P0 EXIT ;  /* 0x000000000000894d */ /* 0x002fea0003800000 */
[----:B------:R-:W-:Y:S02]  /*0500*/  ISETP.GE.U32.AND P0, PT, R22, 0x8, PT ;  /* 0x000000081600780c */ /* 0x000fe40003f06070 */
[----:B------:R-:W-:-:S04]  /*0510*/  LOP3.LUT R18, R0, 0x7, RZ, 0xc0, !PT ;  /* 0x0000000700127812 */ /* 0x000fc800078ec0ff */
[----:B------:R-:W-:-:S07]  /*0520*/  ISETP.NE.AND P1, PT, R18, RZ, PT ;  /* 0x000000ff1200720c */ /* 0x000fce0003f25270 */
[----:B------:R-:W-:Y:S06]  /*0530*/  @!P0 BRA `(.L_x_97) ;  /* 0x0000000000bc8947 */ /* 0x000fec0003800000 */
[----:B------:R-:W1:Y:S02]  /*0540*/  LDC.64 R10, c[0x0][0x380] ;  /* 0x0000e000ff0a7b82 */ /* 0x000e640000000a00 */
[----:B-1----:R-:W-:-:S04]  /*0550*/  IMAD.WIDE R8, R4, 0x4, R10 ;  /* 0x0000000404087825 */ /* 0x002fc800078e020a */
[C---:B------:R-:W-:Y:S01]  /*0560*/  IMAD.WIDE.U32 R6, R4.reuse, 0x4, R10 ;  /* 0x0000000404067825 */ /* 0x040fe200078e000a */
[----:B------:R-:W2:Y:S04]  /*0570*/  LDG.E R5, desc[UR4][R8.64+-0x4] ;  /* 0xfffffc0408057981 */ /* 0x000ea8000c1e1900 */
[----:B------:R-:W2:Y:S01]  /*0580*/  LDG.E R12, desc[UR4][R6.64] ;  /* 0x00000004060c7981 */ /* 0x000ea2000c1e1900 */
[----:B------:R-:W-:-:S04]  /*0590*/  VIADD R17, R4, 0x1 ;  /* 0x0000000104117836 */ /* 0x000fc80000000000 */
[----:B------:R-:W-:Y:S01]  /*05a0*/  IMAD.WIDE.U32 R16, R17, 0x4, R10 ;  /* 0x0000000411107825 */ /* 0x000fe200078e000a */
[----:B--2---:R-:W-:-:S05]  /*05b0*/  IADD3 R5, PT, PT, R5, R12, RZ ;  /* 0x0000000c05057210 */ /* 0x004fca0007ffe0ff */
[----:B------:R1:W-:Y:S04]  /*05c0*/  STG.E desc[UR4][R6.64], R5 ;  /* 0x0000000506007986 */ /* 0x0003e8000c101904 */
[----:B------:R-:W2:Y:S01]  /*05d0*/  LDG.E R12, desc[UR4][R16.64] ;  /* 0x00000004100c7981 */ /* 0x000ea2000c1e1900 */
[----:B------:R-:W-:Y:S01]  /*05e0*/  VIADD R13, R4, 0x2 ;  /* 0x00000002040d7836 */ /* 0x000fe20000000000 */
[----:B--2---:R-:W-:-:S03]  /*05f0*/  IADD3 R19, PT, PT, R5, R12, RZ ;  /* 0x0000000c05137210 */ /* 0x004fc60007ffe0ff */
[----:B------:R-:W-:Y:S02]  /*0600*/  IMAD.WIDE.U32 R12, R13, 0x4, R10 ;  /* 0x000000040d0c7825 */ /* 0x000fe400078e000a */
[----:B------:R2:W-:Y:S04]  /*0610*/  STG.E desc[UR4][R16.64], R19 ;  /* 0x0000001310007986 */ /* 0x0005e8000c101904 */
[----:B------:R-:W3:Y:S04]  /*0620*/  LDG.E R14, desc[UR4][R8.64+0x4] ;  /* 0x00000404080e7981 */ /* 0x000ee8000c1e1900 */
[----:B------:R-:W3:Y:S01]  /*0630*/  LDG.E R15, desc[UR4][R12.64] ;  /* 0x000000040c0f7981 */ /* 0x000ee2000c1e1900 */
[----:B------:R-:W-:Y:S01]  /*0640*/  VIADD R23, R4, 0x3 ;  /* 0x0000000304177836 */ /* 0x000fe20000000000 */
[----:B---3--:R-:W-:-:S03]  /*0650*/  IADD3 R21, PT, PT, R14, R15, RZ ;  /* 0x0000000f0e157210 */ /* 0x008fc60007ffe0ff */
[----:B------:R-:W-:Y:S02]  /*0660*/  IMAD.WIDE.U32 R14, R23, 0x4, R10 ;  /* 0x00000004170e7825 */ /* 0x000fe400078e000a */
[----:B------:R3:W-:Y:S04]  /*0670*/  STG.E desc[UR4][R12.64], R21 ;  /* 0x000000150c007986 */ /* 0x0007e8000c101904 */
[----:B-1----:R-:W4:Y:S04]  /*0680*/  LDG.E R5, desc[UR4][R8.64+0x8] ;  /* 0x0000080408057981 */ /* 0x002f28000c1e1900 */
[----:B------:R-:W4:Y:S01]  /*0690*/  LDG.E R20, desc[UR4][R14.64] ;  /* 0x000000040e147981 */ /* 0x000f22000c1e1900 */
[----:B------:R-:W-:-:S04]  /*06a0*/  VIADD R23, R4, 0x4 ;  /* 0x0000000404177836 */ /* 0x000fc80000000000 */
[----:B--2---:R-:W-:Y:S01]  /*06b0*/  IMAD.WIDE.U32 R16, R23, 0x4, R10 ;  /* 0x0000000417107825 */ /* 0x004fe200078e000a */
[----:B----4-:R-:W-:-:S05]  /*06c0*/  IADD3 R5, PT, PT, R5, R20, RZ ;  /* 0x0000001405057210 */ /* 0x010fca0007ffe0ff */
[----:B------:R1:W-:Y:S04]  /*06d0*/  STG.E desc[UR4][R14.64], R5 ;  /* 0x000000050e007986 */ /* 0x0003e8000c101904 */
[----:B------:R-:W2:Y:S04]  /*06e0*/  LDG.E R19, desc[UR4][R8.64+0xc] ;  /* 0x00000c0408137981 */ /* 0x000ea8000c1e1900 */
[----:B------:R-:W2:Y:S01]  /*06f0*/  LDG.E R20, desc[UR4][R16.64] ;  /* 0x0000000410147981 */ /* 0x000ea2000c1e1900 */
[----:B------:R-:W-:-:S04]  /*0700*/  VIADD R23, R4, 0x5 ;  /* 0x0000000504177836 */ /* 0x000fc80000000000 */
[----:B---3--:R-:W-:Y:S01]  /*0710*/  IMAD.WIDE.U32 R12, R23, 0x4, R10 ;  /* 0x00000004170c7825 */ /* 0x008fe200078e000a */
[----:B--2---:R-:W-:-:S05]  /*0720*/  IADD3 R19, PT, PT, R19, R20, RZ ;  /* 0x0000001413137210 */ /* 0x004fca0007ffe0ff */
[----:B------:R2:W-:Y:S04]  /*0730*/  STG.E desc[UR4][R16.64], R19 ;  /* 0x0000001310007986 */ /* 0x0005e8000c101904 */
[----:B------:R-:W3:Y:S04]  /*0740*/  LDG.E R20, desc[UR4][R8.64+0x10] ;  /* 0x0000100408147981 */ /* 0x000ee8000c1e1900 */
[----:B------:R-:W3:Y:S01]  /*0750*/  LDG.E R21, desc[UR4][R12.64] ;  /* 0x000000040c157981 */ /* 0x000ee2000c1e1900 */
[----:B------:R-:W-:-:S04]  /*0760*/  VIADD R23, R4, 0x6 ;  /* 0x0000000604177836 */ /* 0x000fc80000000000 */
[----:B------:R-:W-:Y:S01]  /*0770*/  IMAD.WIDE.U32 R10, R23, 0x4, R10 ;  /* 0x00000004170a7825 */ /* 0x000fe200078e000a */
[----:B---3--:R-:W-:-:S05]  /*0780*/  IADD3 R21, PT, PT, R20, R21, RZ ;  /* 0x0000001514157210 */ /* 0x008fca0007ffe0ff */
[----:B------:R2:W-:Y:S04]  /*0790*/  STG.E desc[UR4][R12.64], R21 ;  /* 0x000000150c007986 */ /* 0x0005e8000c101904 */
[----:B-1----:R-:W3:Y:S04]  /*07a0*/  LDG.E R5, desc[UR4][R8.64+0x14] ;  /* 0x0000140408057981 */ /* 0x002ee8000c1e1900 */
[----:B------:R-:W3:Y:S02]  /*07b0*/  LDG.E R14, desc[UR4][R10.64] ;  /* 0x000000040a0e7981 */ /* 0x000ee4000c1e1900 */
[----:B---3--:R-:W-:-:S05]  /*07c0*/  IMAD.IADD R5, R5, 0x1, R14 ;  /* 0x0000000105057824 */ /* 0x008fca00078e020e */
[----:B------:R2:W-:Y:S04]  /*07d0*/  STG.E desc[UR4][R10.64], R5 ;  /* 0x000000050a007986 */ /* 0x0005e8000c101904 */
[----:B------:R-:W3:Y:S04]  /*07e0*/  LDG.E R14, desc[UR4][R8.64+0x18] ;  /* 0x00001804080e7981 */ /* 0x000ee8000c1e1900 */
[----:B------:R-:W3:Y:S01]  /*07f0*/  LDG.E R15, desc[UR4][R6.64+0x1c] ;  /* 0x00001c04060f7981 */ /* 0x000ee2000c1e1900 */
[----:B------:R-:W-:Y:S01]  /*0800*/  VIADD R4, R4, 0x8 ;  /* 0x0000000804047836 */ /* 0x000fe20000000000 */
[----:B---3--:R-:W-:-:S05]  /*0810*/  IADD3 R15, PT, PT, R14, R15, RZ ;  /* 0x0000000f0e0f7210 */ /* 0x008fca0007ffe0ff */
[----:B------:R2:W-:Y:S02]  /*0820*/  STG.E desc[UR4][R6.64+0x1c], R15 ;  /* 0x00001c0f06007986 */ /* 0x0005e4000c101904 */
.L_x_97:
[----:B------:R-:W-:Y:S05]  /*0830*/  @!P1 EXIT ;  /* 0x000000000000994d */ /* 0x000fea0003800000 */
[----:B------:R-:W-:Y:S02]  /*0840*/  ISETP.GE.U32.AND P0, PT, R18, 0x4, PT ;  /* 0x000000041200780c */ /* 0x000fe40003f06070 */
[----:B------:R-:W-:-:S04]  /*0850*/  LOP3.LUT R0, R0, 0x3, RZ, 0xc0, !PT ;  /* 0x0000000300007812 */ /* 0x000fc800078ec0ff */
[----:B------:R-:W-:-:S07]  /*0860*/  ISETP.NE.AND P1, PT, R0, RZ, PT ;  /* 0x000000ff0000720c */ /* 0x000fce0003f25270 */
[----:B------:R-:W-:Y:S06]  /*0870*/  @!P0 BRA `(.L_x_98) ;  /* 0x00000000005c8947 */ /* 0x000fec0003800000 */
[----:B--2---:R-:W1:Y:S02]  /*0880*/  LDC.64 R10, c[0x0][0x380] ;  /* 0x0000e000ff0a7b82 */ /* 0x004e640000000a00 */
[----:B-1----:R-:W-:-:S04]  /*0890*/  IMAD.WIDE R8, R4, 0x4, R10 ;  /* 0x0000000404087825 */ /* 0x002fc800078e020a */
[C---:B------:R-:W-:Y:S01]  /*08a0*/  IMAD.WIDE.U32 R6, R4.reuse, 0x4, R10 ;  /* 0x0000000404067825 */ /* 0x040fe200078e000a */
[----:B------:R-:W2:Y:S04]  /*08b0*/  LDG.E R5, desc[UR4][R8.64+-0x4] ;  /* 0xfffffc0408057981 */ /* 0x000ea8000c1e1900 */
[----:B------:R-:W2:Y:S01]  /*08c0*/  LDG.E R12, desc[UR4][R6.64] ;  /* 0x00000004060c7981 */ /* 0x000ea2000c1e1900 */
[----:B------:R-:W-:Y:S01]  /*08d0*/  IADD3 R13, PT, PT, R4, 0x1, RZ ;  /* 0x00000001040d7810 */ /* 0x000fe20007ffe0ff */
[----:B--2---:R-:W-:-:S04]  /*08e0*/  IMAD.IADD R5, R5, 0x1, R12 ;  /* 0x0000000105057824 */ /* 0x004fc800078e020c */
[----:B------:R-:W-:Y:S01]  /*08f0*/  IMAD.WIDE.U32 R12, R13, 0x4, R10 ;  /* 0x000000040d0c7825 */ /* 0x000fe200078e000a */
[----:B------:R1:W-:Y:S04]  /*0900*/  STG.E desc[UR4][R6.64], R5 ;  /* 0x0000000506007986 */ /* 0x0003e8000c101904 */
[----:B------:R-:W2:Y:S01]  /*0910*/  LDG.E R14, desc[UR4][R12.64] ;  /* 0x000000040c0e7981 */ /* 0x000ea2000c1e1900 */
[----:B------:R-:W-:-:S05]  /*0920*/  IADD3 R17, PT, PT, R4, 0x2, RZ ;  /* 0x0000000204117810 */ /* 0x000fca0007ffe0ff */
[----:B------:R-:W-:-:S04]  /*0930*/  IMAD.WIDE.U32 R10, R17, 0x4, R10 ;  /* 0x00000004110a7825 */ /* 0x000fc800078e000a */
[----:B--2---:R-:W-:-:S05]  /*0940*/  IMAD.IADD R15, R5, 0x1, R14 ;  /* 0x00000001050f7824 */ /* 0x004fca00078e020e */
[----:B------:R3:W-:Y:S04]  /*0950*/  STG.E desc[UR4][R12.64], R15 ;  /* 0x0000000f0c007986 */ /* 0x0007e8000c101904 */
[----:B------:R-:W2:Y:S04]  /*0960*/  LDG.E R14, desc[UR4][R8.64+0x4] ;  /* 0x00000404080e7981 */ /* 0x000ea8000c1e1900 */
[----:B------:R-:W2:Y:S02]  /*0970*/  LDG.E R17, desc[UR4][R10.64] ;  /* 0x000000040a117981 */ /* 0x000ea4000c1e1900 */
[----:B--2---:R-:W-:-:S05]  /*0980*/  IADD3 R17, PT, PT, R14, R17, RZ ;  /* 0x000000110e117210 */ /* 0x004fca0007ffe0ff */
[----:B------:R3:W-:Y:S04]  /*0990*/  STG.E desc[UR4][R10.64], R17 ;  /* 0x000000110a007986 */ /* 0x0007e8000c101904 */
[----:B------:R-:W2:Y:S04]  /*09a0*/  LDG.E R14, desc[UR4][R8.64+0x8] ;  /* 0x00000804080e7981 */ /* 0x000ea8000c1e1900 */
[----:B-1----:R-:W2:Y:S01]  /*09b0*/  LDG.E R5, desc[UR4][R6.64+0xc] ;  /* 0x00000c0406057981 */ /* 0x002ea2000c1e1900 */
[----:B------:R-:W-:Y:S01]  /*09c0*/  IADD3 R4, PT, PT, R4, 0x4, RZ ;  /* 0x0000000404047810 */ /* 0x000fe20007ffe0ff */
[----:B--2---:R-:W-:-:S05]  /*09d0*/  IMAD.IADD R5, R14, 0x1, R5 ;  /* 0x000000010e057824 */ /* 0x004fca00078e0205 */
[----:B------:R3:W-:Y:S02]  /*09e0*/  STG.E desc[UR4][R6.64+0xc], R5 ;  /* 0x00000c0506007986 */ /* 0x0007e4000c101904 */
.L_x_98:
[----:B------:R-:W-:Y:S05]  /*09f0*/  @!P1 EXIT ;  /* 0x000000000000994d */ /* 0x000fea0003800000 */
[----:B--23--:R-:W1:Y:S01]  /*0a00*/  LDC.64 R6, c[0x0][0x380] ;  /* 0x0000e000ff067b82 */ /* 0x00ce620000000a00 */
[----:B0-----:R-:W-:Y:S01]  /*0a10*/  IADD3 R8, P0, PT, R2, -0x4, RZ ;  /* 0xfffffffc02087810 */ /* 0x001fe20007f1e0ff */
[----:B------:R-:W-:-:S03]  /*0a20*/  IMAD.MOV R0, RZ, RZ, -R0 ;  /* 0x000000ffff007224 */ /* 0x000fc600078e0a00 */
[----:B------:R-:W-:Y:S01]  /*0a30*/  IADD3.X R9, PT, PT, R3, -0x1, RZ, P0, !PT ;  /* 0xffffffff03097810 */ /* 0x000fe200007fe4ff */
[----:B-1----:R-:W-:-:S04]  /*0a40*/  IMAD.WIDE.U32 R6, R4, 0x4, R6 ;  /* 0x0000000404067825 */ /* 0x002fc800078e0006 */
[----:B------:R-:W-:Y:S01]  /*0a50*/  IMAD.MOV.U32 R10, RZ, RZ, R6 ;  /* 0x000000ffff0a7224 */ /* 0x000fe200078e0006 */
[----:B------:R-:W-:-:S07]  /*0a60*/  MOV R11, R7 ;  /* 0x00000007000b7202 */ /* 0x000fce0000000f00 */
.L_x_99:
[----:B------:R-:W-:Y:S01]  /*0a70*/  IMAD.WIDE R2, R4, 0x4, R8 ;  /* 0x0000000404027825 */ /* 0x000fe200078e0208 */
[----:B0-----:R-:W-:-:S03]  /*0a80*/  MOV R6, R10 ;  /* 0x0000000a00067202 */ /* 0x001fc60000000f00 */
[----:B------:R-:W-:Y:S02]  /*0a90*/  IMAD.MOV.U32 R7, RZ, RZ, R11 ;  /* 0x000000ffff077224 */ /* 0x000fe400078e000b */
[----:B------:R-:W2:Y:S04]  /*0aa0*/  LDG.E R2, desc[UR4][R2.64] ;  /* 0x0000000402027981 */ /* 0x000ea8000c1e1900 */
[----:B------:R-:W2:Y:S01]  /*0ab0*/  LDG.E R5, desc[UR4][R6.64] ;  /* 0x0000000406057981 */ /* 0x000ea2000c1e1900 */
[----:B------:R-:W-:-:S05]  /*0ac0*/  VIADD R0, R0, 0x1 ;  /* 0x0000000100007836 */ /* 0x000fca0000000000 */
[----:B------:R-:W-:Y:S02]  /*0ad0*/  ISETP.NE.AND P0, PT, R0, RZ, PT ;  /* 0x000000ff0000720c */ /* 0x000fe40003f05270 */
[----:B------:R-:W-:Y:S01]  /*0ae0*/  IADD3 R10, P1, PT, R6, 0x4, RZ ;  /* 0x00000004060a7810 */ /* 0x000fe20007f3e0ff */
[----:B------:R-:W-:-:S03]  /*0af0*/  VIADD R4, R4, 0x1 ;  /* 0x0000000104047836 */ /* 0x000fc60000000000 */
[----:B------:R-:W-:Y:S02]  /*0b00*/  IADD3.X R11, PT, PT, RZ, R7, RZ, P1, !PT ;  /* 0x00000007ff0b7210 */ /* 0x000fe40000ffe4ff */
[----:B--2---:R-:W-:-:S05]  /*0b10*/  IADD3 R5, PT, PT, R2, R5, RZ ;  /* 0x0000000502057210 */ /* 0x004fca0007ffe0ff */
[----:B------:R0:W-:Y:S01]  /*0b20*/  STG.E desc[UR4][R6.64], R5 ;  /* 0x0000000506007986 */ /* 0x0001e2000c101904 */
[----:B------:R-:W-:Y:S05]  /*0b30*/  @P0 BRA `(.L_x_99) ;  /* 0xfffffffc00cc0947 */ /* 0x000fea000383ffff */
[----:B------:R-:W-:Y:S05]  /*0b40*/  EXIT ;  /* 0x000000000000794d */ /* 0x000fea0003800000 */
.L_x_100:
        /* <DEDUP_REMOVED lines=11> */
.L_x_104:


//--------------------- .nv.shared._ZN3cub18CUB_300001_SM_10006detail4scan16DeviceScanKernelINS2_10policy_hubIiiijN4cuda3std3__44plusIvEEE10Policy1000EPiSC_NS0_13ScanTileStateIiLb1EEES9_NS0_8NullTypeEjiLb0ESF_EEvT0_T1_T2_iT3_T4_T5_ --------------------------
	.section	.nv.shared._ZN3cub18CUB_300001_SM_10006detail4scan16DeviceScanKernelINS2_10policy_hubIiiijN4cuda3std3__44plusIvEEE10Policy1000EPiSC_NS0_13ScanTileStateIiLb1EEES9_NS0_8NullTypeEjiLb0ESF_EEvT0_T1_T2_iT3_T4_T5_,"aw",@nobits
	.sectionflags	@""
	.align	16
.nv.shared._ZN3cub18CUB_300001_SM_10006detail4scan16DeviceScanKernelINS2_10policy_hubIiiijN4cuda3std3__44plusIvEEE10Policy1000EPiSC_NS0_13ScanTileStateIiLb1EEES9_NS0_8NullTypeEjiLb0ESF_EEvT0_T1_T2_iT3_T4_T5_:
	.zero		34832


//--------------------- .nv.shared.reserved.0     --------------------------
	.section	.nv.shared.reserved.0,"aw",@nobits
	.weak		__nv_reservedSMEM_offset_0_alias
	.size		__nv_reservedSMEM_offset_0_alias, 0, 64
	.other		__nv_reservedSMEM_offset_0_alias,@"STO_CUDA_RESERVED_SHARED STV_DEFAULT"
__nv_reservedSMEM_offset_0_alias:
	.zero		0
	.zero		64


//--------------------- .nv.global                --------------------------
	.section	.nv.global,"aw",@nobits
.nv.global:
	.type		_ZN34_INTERNAL_b972d94a_4_k_cu_4b1ffb434cuda3std3__436_GLOBAL__N__b972d94a_4_k_cu_4b1ffb436ignoreE,@object
	.size		_ZN34_INTERNAL_b972d94a_4_k_cu_4b1ffb434cuda3std3__436_GLOBAL__N__b972d94a_4_k_cu_4b1ffb436ignoreE,(_ZN34_INTERNAL_b972d94a_4_k_cu_4b1ffb434cuda3std6ranges3__45__cpo5cdataE - _ZN34_INTERNAL_b972d94a_4_k_cu_4b1ffb434cuda3std3__436_GLOBAL__N__b972d94a_4_k_cu_4b1ffb436ignoreE)
_ZN34_INTERNAL_b972d94a_4_k_cu_4b1ffb434cuda3std3__436_GLOBAL__N__b972d94a_4_k_cu_4b1ffb436ignoreE:
	.zero		1
	.type		_ZN34_INTERNAL_b972d94a_4_k_cu_4b1ffb434cuda3std6ranges3__45__cpo5cdataE,@object
	.size		_ZN34_INTERNAL_b972d94a_4_k_cu_4b1ffb434cuda3std6ranges3__45__cpo5cdataE,(_ZN34_INTERNAL_b972d94a_4_k_cu_4b1ffb434cuda3std3__45__cpo5beginE - _ZN34_INTERNAL_b972d94a_4_k_cu_4b1ffb434cuda3std6ranges3__45__cpo5cdataE)
_ZN34_INTERNAL_b972d94a_4_k_cu_4b1ffb434cuda3std6ranges3__45__cpo5cdataE:
	.zero		1
	.type		_ZN34_INTERNAL_b972d94a_4_k_cu_4b1ffb434cuda3std3__45__cpo5beginE,@object
	.size		_ZN34_INTERNAL_b972d94a_4_k_cu_4b1ffb434cuda3std3__45__cpo5beginE,(_ZN34_INTERNAL_b972d94a_4_k_cu_4b1ffb434cuda3std6ranges3__45__cpo3endE - _ZN34_INTERNAL_b972d94a_4_k_cu_4b1ffb434cuda3std3__45__cpo5beginE)
_ZN34_INTERNAL_b972d94a_4_k_cu_4b1ffb434cuda3std3__45__cpo5beginE:
	.zero		1
	.type		_ZN34_INTERNAL_b972d94a_4_k_cu_4b1ffb434cuda3std6ranges3__45__cpo3endE,@object
	.size		_ZN34_INTERNAL_b972d94a_4_k_cu_4b1ffb434cuda3std6ranges3__45__cpo3endE,(_ZN34_INTERNAL_b972d94a_4_k_cu_4b1ffb434cuda3std3__47nulloptE - _ZN34_INTERNAL_b972d94a_4_k_cu_4b1ffb434cuda3std6ranges3__45__cpo3endE)
_ZN34_INTERNAL_b972d94a_4_k_cu_4b1ffb434cuda3std6ranges3__45__cpo3endE:
	.zero		1
	.type		_ZN34_INTERNAL_b972d94a_4_k_cu_4b1ffb434cuda3std3__47nulloptE,@object
	.size		_ZN34_INTERNAL_b972d94a_4_k_cu_4b1ffb434cuda3std3__47nulloptE,(_ZN34_INTERNAL_b972d94a_4_k_cu_4b1ffb436thrust24THRUST_300001_SM_1000_NS6system6detail10sequential3seqE - _ZN34_INTERNAL_b972d94a_4_k_cu_4b1ffb434cuda3std3__47nulloptE)
_ZN34_INTERNAL_b972d94a_4_k_cu_4b1ffb434cuda3std3__47nulloptE:
	.zero		1
	.type		_ZN34_INTERNAL_b972d94a_4_k_cu_4b1ffb436thrust24THRUST_300001_SM_1000_NS6system6detail10sequential3seqE,@object
	.size		_ZN34_INTERNAL_b972d94a_4_k_cu_4b1ffb436thrust24THRUST_300001_SM_1000_NS6system6detail10sequential3seqE,(_ZN34_INTERNAL_b972d94a_4_k_cu_4b1ffb434cuda3std3__45__cpo6rbeginE - _ZN34_INTERNAL_b972d94a_4_k_cu_4b1ffb436thrust24THRUST_300001_SM_1000_NS6system6detail10sequential3seqE)
_ZN34_INTERNAL_b972d94a_4_k_cu_4b1ffb436thrust24THRUST_300001_SM_1000_NS6system6detail10sequential3seqE:
	.zero		1
	.type		_ZN34_INTERNAL_b972d94a_4_k_cu_4b1ffb434cuda3std3__45__cpo6rbeginE,@object
	.size		_ZN34_INTERNAL_b972d94a_4_k_cu_4b1ffb434cuda3std3__45__cpo6rbeginE,(_ZN34_INTERNAL_b972d94a_4_k_cu_4b1ffb434cuda3std6ranges3__45__cpo9iter_swapE - _ZN34_INTERNAL_b972d94a_4_k_cu_4b1ffb434cuda3std3__45__cpo6rbeginE)
_ZN34_INTERNAL_b972d94a_4_k_cu_4b1ffb434cuda3std3__45__cpo6rbeginE:
	.zero		1
	.type		_ZN34_INTERNAL_b972d94a_4_k_cu_4b1ffb434cuda3std6ranges3__45__cpo9iter_swapE,@object
	.size		_ZN34_INTERNAL_b972d94a_4_k_cu_4b1ffb434cuda3std6ranges3__45__cpo9iter_swapE,(_ZN34_INTERNAL_b972d94a_4_k_cu_4b1ffb434cuda3std3__48in_placeE - _ZN34_INTERNAL_b972d94a_4_k_cu_4b1ffb434cuda3std6ranges3__45__cpo9iter_swapE)
_ZN34_INTERNAL_b972d94a_4_k_cu_4b1ffb434cuda3std6ranges3__45__cpo9iter_swapE:
	.zero		1
	.type		_ZN34_INTERNAL_b972d94a_4_k_cu_4b1ffb434cuda3std3__48in_placeE,@object
	.size		_ZN34_INTERNAL_b972d94a_4_k_cu_4b1ffb434cuda3std3__48in_placeE,(_ZN34_INTERNAL_b972d94a_4_k_cu_4b1ffb434cuda3std6ranges3__45__cpo5ssizeE - _ZN34_INTERNAL_b972d94a_4_k_cu_4b1ffb434cuda3std3__48in_placeE)
_ZN34_INTERNAL_b972d94a_4_k_cu_4b1ffb434cuda3std3__48in_placeE:
	.zero		1
	.type		_ZN34_INTERNAL_b972d94a_4_k_cu_4b1ffb434cuda3std6ranges3__45__cpo5ssizeE,@object
	.size		_ZN34_INTERNAL_b972d94a_4_k_cu_4b1ffb434cuda3std6ranges3__45__cpo5ssizeE,(_ZN34_INTERNAL_b972d94a_4_k_cu_4b1ffb434cuda3std3__45__cpo6cbeginE - _ZN34_INTERNAL_b972d94a_4_k_cu_4b1ffb434cuda3std6ranges3__45__cpo5ssizeE)
_ZN34_INTERNAL_b972d94a_4_k_cu_4b1ffb434cuda3std6ranges3__45__cpo5ssizeE:
	.zero		1
	.type		_ZN34_INTERNAL_b972d94a_4_k_cu_4b1ffb434cuda3std3__45__cpo6cbeginE,@object
	.size		_ZN34_INTERNAL_b972d94a_4_k_cu_4b1ffb434cuda3std3__45__cpo6cbeginE,(_ZN34_INTERNAL_b972d94a_4_k_cu_4b1ffb434cuda3std6ranges3__45__cpo4cendE - _ZN34_INTERNAL_b972d94a_4_k_cu_4b1ffb434cuda3std3__45__cpo6cbeginE)
_ZN34_INTERNAL_b972d94a_4_k_cu_4b1ffb434cuda3std3__45__cpo6cbeginE:
	.zero		1
	.type		_ZN34_INTERNAL_b972d94a_4_k_cu_4b1ffb434cuda3std6ranges3__45__cpo4cendE,@object
	.size		_ZN34_INTERNAL_b972d94a_4_k_cu_4b1ffb434cuda3std6ranges3__45__cpo4cendE,(_ZN34_INTERNAL_b972d94a_4_k_cu_4b1ffb434cuda3std3__45__cpo7crbeginE - _ZN34_INTERNAL_b972d94a_4_k_cu_4b1ffb434cuda3std6ranges3__45__cpo4cendE)
_ZN34_INTERNAL_b972d94a_4_k_cu_4b1ffb434cuda3std6ranges3__45__cpo4cendE:
	.zero		1
	.type		_ZN34_INTERNAL_b972d94a_4_k_cu_4b1ffb434cuda3std3__45__cpo7crbeginE,@object
	.size		_ZN34_INTERNAL_b972d94a_4_k_cu_4b1ffb434cuda3std3__45__cpo7crbeginE,(_ZN34_INTERNAL_b972d94a_4_k_cu_4b1ffb434cuda3std6ranges3__45__cpo4prevE - _ZN34_INTERNAL_b972d94a_4_k_cu_4b1ffb434cuda3std3__45__cpo7crbeginE)
_ZN34_INTERNAL_b972d94a_4_k_cu_4b1ffb434cuda3std3__45__cpo7crbeginE:
	.zero		1
	.type		_ZN34_INTERNAL_b972d94a_4_k_cu_4b1ffb434cuda3std6ranges3__45__cpo4prevE,@object
	.size		_ZN34_INTERNAL_b972d94a_4_k_cu_4b1ffb434cuda3std6ranges3__45__cpo4prevE,(_ZN34_INTERNAL_b972d94a_4_k_cu_4b1ffb434cuda3std6ranges3__45__cpo9iter_moveE - _ZN34_INTERNAL_b972d94a_4_k_cu_4b1ffb434cuda3std6ranges3__45__cpo4prevE)
_ZN34_INTERNAL_b972d94a_4_k_cu_4b1ffb434cuda3std6ranges3__45__cpo4prevE:
	.zero		1
	.type		_ZN34_INTERNAL_b972d94a_4_k_cu_4b1ffb434cuda3std6ranges3__45__cpo9iter_moveE,@object
	.size		_ZN34_INTERNAL_b972d94a_4_k_cu_4b1ffb434cuda3std6ranges3__45__cpo9iter_moveE,(_ZN34_INTERNAL_b972d94a_4_k_cu_4b1ffb434cuda3std3__420unreachable_sentinelE - _ZN34_INTERNAL_b972d94a_4_k_cu_4b1ffb434cuda3std6ranges3__45__cpo9iter_moveE)
_ZN34_INTERNAL_b972d94a_4_k_cu_4b1ffb434cuda3std6ranges3__45__cpo9iter_moveE:
	.zero		1
	.type		_ZN34_INTERNAL_b972d94a_4_k_cu_4b1ffb434cuda3std3__420unreachable_sentinelE,@object
	.size		_ZN34_INTERNAL_b972d94a_4_k_cu_4b1ffb434cuda3std3__420unreachable_sentinelE,(_ZN34_INTERNAL_b972d94a_4_k_cu_4b1ffb434cuda3std6ranges3__45__cpo8distanceE - _ZN34_INTERNAL_b972d94a_4_k_cu_4b1ffb434cuda3std3__420unreachable_sentinelE)
_ZN34_INTERNAL_b972d94a_4_k_cu_4b1ffb434cuda3std3__420unreachable_sentinelE:
	.zero		1
	.type		_ZN34_INTERNAL_b972d94a_4_k_cu_4b1ffb434cuda3std6ranges3__45__cpo8distanceE,@object
	.size		_ZN34_INTERNAL_b972d94a_4_k_cu_4b1ffb434cuda3std6ranges3__45__cpo8distanceE,(_ZN34_INTERNAL_b972d94a_4_k_cu_4b1ffb434cuda3std3__45__cpo4cendE - _ZN34_INTERNAL_b972d94a_4_k_cu_4b1ffb434cuda3std6ranges3__45__cpo8distanceE)
_ZN34_INTERNAL_b972d94a_4_k_cu_4b1ffb434cuda3std6ranges3__45__cpo8distanceE:
	.zero		1
	.type		_ZN34_INTERNAL_b972d94a_4_k_cu_4b1ffb434cuda3std3__45__cpo4cendE,@object
	.size		_ZN34_INTERNAL_b972d94a_4_k_cu_4b1ffb434cuda3std3__45__cpo4cendE,(_ZN34_INTERNAL_b972d94a_4_k_cu_4b1ffb434cuda3std6ranges3__45__cpo7advanceE - _ZN34_INTERNAL_b972d94a_4_k_cu_4b1ffb434cuda3std3__45__cpo4cendE)
_ZN34_INTERNAL_b972d94a_4_k_cu_4b1ffb434cuda3std3__45__cpo4cendE:
	.zero		1
	.type		_ZN34_INTERNAL_b972d94a_4_k_cu_4b1ffb434cuda3std6ranges3__45__cpo7advanceE,@object
	.size		_ZN34_INTERNAL_b972d94a_4_k_cu_4b1ffb434cuda3std6ranges3__45__cpo7advanceE,(_ZN34_INTERNAL_b972d94a_4_k_cu_4b1ffb434cuda3std3__45__cpo5crendE - _ZN34_INTERNAL_b972d94a_4_k_cu_4b1ffb434cuda3std6ranges3__45__cpo7advanceE)
_ZN34_INTERNAL_b972d94a_4_k_cu_4b1ffb434cuda3std6ranges3__45__cpo7advanceE:
	.zero		1
	.type		_ZN34_INTERNAL_b972d94a_4_k_cu_4b1ffb434cuda3std3__45__cpo5crendE,@object
	.size		_ZN34_INTERNAL_b972d94a_4_k_cu_4b1ffb434cuda3std3__45__cpo5crendE,(_ZN34_INTERNAL_b972d94a_4_k_cu_4b1ffb434cuda3std6ranges3__45__cpo4dataE - _ZN34_INTERNAL_b972d94a_4_k_cu_4b1ffb434cuda3std3__45__cpo5crendE)
_ZN34_INTERNAL_b972d94a_4_k_cu_4b1ffb434cuda3std3__45__cpo5crendE:
	.zero		1
	.type		_ZN34_INTERNAL_b972d94a_4_k_cu_4b1ffb434cuda3std6ranges3__45__cpo4dataE,@object
	.size		_ZN34_INTERNAL_b972d94a_4_k_cu_4b1ffb434cuda3std6ranges3__45__cpo4dataE,(_ZN34_INTERNAL_b972d94a_4_k_cu_4b1ffb434cuda3std6ranges3__45__cpo5beginE - _ZN34_INTERNAL_b972d94a_4_k_cu_4b1ffb434cuda3std6ranges3__45__cpo4dataE)
_ZN34_INTERNAL_b972d94a_4_k_cu_4b1ffb434cuda3std6ranges3__45__cpo4dataE:
	.zero		1
	.type		_ZN34_INTERNAL_b972d94a_4_k_cu_4b1ffb434cuda3std6ranges3__45__cpo5beginE,@object
	.size		_ZN34_INTERNAL_b972d94a_4_k_cu_4b1ffb434cuda3std6ranges3__45__cpo5beginE,(_ZN34_INTERNAL_b972d94a_4_k_cu_4b1ffb434cuda3std3__419piecewise_constructE - _ZN34_INTERNAL_b972d94a_4_k_cu_4b1ffb434cuda3std6ranges3__45__cpo5beginE)
_ZN34_INTERNAL_b972d94a_4_k_cu_4b1ffb434cuda3std6ranges3__45__cpo5beginE:
	.zero		1
	.type		_ZN34_INTERNAL_b972d94a_4_k_cu_4b1ffb434cuda3std3__419piecewise_constructE,@object
	.size		_ZN34_INTERNAL_b972d94a_4_k_cu_4b1ffb434cuda3std3__419piecewise_constructE,(_ZN34_INTERNAL_b972d94a_4_k_cu_4b1ffb434cuda3std6ranges3__45__cpo4sizeE - _ZN34_INTERNAL_b972d94a_4_k_cu_4b1ffb434cuda3std3__419piecewise_constructE)
_ZN34_INTERNAL_b972d94a_4_k_cu_4b1ffb434cuda3std3__419piecewise_constructE:
	.zero		1
	.type		_ZN34_INTERNAL_b972d94a_4_k_cu_4b1ffb434cuda3std6ranges3__45__cpo4sizeE,@object
	.size		_ZN34_INTERNAL_b972d94a_4_k_cu_4b1ffb434cuda3std6ranges3__45__cpo4sizeE,(_ZN34_INTERNAL_b972d94a_4_k_cu_4b1ffb434cuda3std3__45__cpo3endE - _ZN34_INTERNAL_b972d94a_4_k_cu_4b1ffb434cuda3std6ranges3__45__cpo4sizeE)
_ZN34_INTERNAL_b972d94a_4_k_cu_4b1ffb434cuda3std6ranges3__45__cpo4sizeE:
	.zero		1
	.type		_ZN34_INTERNAL_b972d94a_4_k_cu_4b1ffb434cuda3std3__45__cpo3endE,@object
	.size		_ZN34_INTERNAL_b972d94a_4_k_cu_4b1ffb434cuda3std3__45__cpo3endE,(_ZN34_INTERNAL_b972d94a_4_k_cu_4b1ffb434cuda3std6ranges3__45__cpo6cbeginE - _ZN34_INTERNAL_b972d94a_4_k_cu_4b1ffb434cuda3std3__45__cpo3endE)
_ZN34_INTERNAL_b972d94a_4_k_cu_4b1ffb434cuda3std3__45__cpo3endE:
	.zero		1
	.type		_ZN34_INTERNAL_b972d94a_4_k_cu_4b1ffb434cuda3std6ranges3__45__cpo6cbeginE,@object
	.size		_ZN34_INTERNAL_b972d94a_4_k_cu_4b1ffb434cuda3std6ranges3__45__cpo6cbeginE,(_ZN34_INTERNAL_b972d94a_4_k_cu_4b1ffb434cuda3std3__45__cpo4rendE - _ZN34_INTERNAL_b972d94a_4_k_cu_4b1ffb434cuda3std6ranges3__45__cpo6cbeginE)
_ZN34_INTERNAL_b972d94a_4_k_cu_4b1ffb434cuda3std6ranges3__45__cpo6cbeginE:
	.zero		1
	.type		_ZN34_INTERNAL_b972d94a_4_k_cu_4b1ffb434cuda3std3__45__cpo4rendE,@object
	.size		_ZN34_INTERNAL_b972d94a_4_k_cu_4b1ffb434cuda3std3__45__cpo4rendE,(_ZN34_INTERNAL_b972d94a_4_k_cu_4b1ffb434cuda3std6ranges3__45__cpo4nextE - _ZN34_INTERNAL_b972d94a_4_k_cu_4b1ffb434cuda3std3__45__cpo4rendE)
_ZN34_INTERNAL_b972d94a_4_k_cu_4b1ffb434cuda3std3__45__cpo4rendE:
	.zero		1
	.type		_ZN34_INTERNAL_b972d94a_4_k_cu_4b1ffb434cuda3std6ranges3__45__cpo4nextE,@object
	.size		_ZN34_INTERNAL_b972d94a_4_k_cu_4b1ffb434cuda3std6ranges3__45__cpo4nextE,(_ZN34_INTERNAL_b972d94a_4_k_cu_4b1ffb434cuda3std6ranges3__45__cpo4swapE - _ZN34_INTERNAL_b972d94a_4_k_cu_4b1ffb434cuda3std6ranges3__45__cpo4nextE)
_ZN34_INTERNAL_b972d94a_4_k_cu_4b1ffb434cuda3std6ranges3__45__cpo4nextE:
	.zero		1
	.type		_ZN34_INTERNAL_b972d94a_4_k_cu_4b1ffb434cuda3std6ranges3__45__cpo4swapE,@object
	.size		_ZN34_INTERNAL_b972d94a_4_k_cu_4b1ffb434cuda3std6ranges3__45__cpo4swapE,(.L_13 - _ZN34_INTERNAL_b972d94a_4_k_cu_4b1ffb434cuda3std6ranges3__45__cpo4swapE)
_ZN34_INTERNAL_b972d94a_4_k_cu_4b1ffb434cuda3std6ranges3__45__cpo4swapE:
	.zero		1
.L_13:


//--------------------- .nv.constant0._ZN3cub18CUB_300001_SM_10006detail4scan16DeviceScanKernelINS2_10policy_hubIiiijN4cuda3std3__44plusIvEEE10Policy1000EPiSC_NS0_13ScanTileStateIiLb1EEES9_NS0_8NullTypeEjiLb0ESF_EEvT0_T1_T2_iT3_T4_T5_ --------------------------
	.section	.nv.constant0._ZN3cub18CUB_300001_SM_10006detail4scan16DeviceScanKernelINS2_10policy_hubIiiijN4cuda3std3__44plusIvEEE10Policy1000EPiSC_NS0_13ScanTileStateIiLb1EEES9_NS0_8NullTypeEjiLb0ESF_EEvT0_T1_T2_iT3_T4_T5_,"a",@progbits
	.sectionflags	@""
	.align	4
.nv.constant0._ZN3cub18CUB_300001_SM_10006detail4scan16DeviceScanKernelINS2_10policy_hubIiiijN4cuda3std3__44plusIvEEE10Policy1000EPiSC_NS0_13ScanTileStateIiLb1EEES9_NS0_8NullTypeEjiLb0ESF_EEvT0_T1_T2_iT3_T4_T5_:
	.zero		932


//--------------------- .nv.constant0._ZN3cub18CUB_300001_SM_10006detail4scan20DeviceScanInitKernelINS0_13ScanTileStateIiLb1EEEEEvT_i --------------------------
	.section	.nv.constant0._ZN3cub18CUB_300001_SM_10006detail4scan20DeviceScanInitKernelINS0_13ScanTileStateIiLb1EEEEEvT_i,"a",@progbits
	.sectionflags	@""
	.align	4
.nv.constant0._ZN3cub18CUB_300001_SM_10006detail4scan20DeviceScanInitKernelINS0_13ScanTileStateIiLb1EEEEEvT_i:
	.zero		908


//--------------------- .nv.constant0._ZN3cub18CUB_300001_SM_10006detail11EmptyKernelIvEEvv --------------------------
	.section	.nv.constant0._ZN3cub18CUB_300001_SM_10006detail11EmptyKernelIvEEvv,"a",@progbits
	.sectionflags	@""
	.align	4
.nv.constant0._ZN3cub18CUB_300001_SM_10006detail11EmptyKernelIvEEvv:
	.zero		896


//--------------------- .nv.constant0._Z30prefixSumGPUSingleThreadKernelPii --------------------------
	.section	.nv.constant0._Z30prefixSumGPUSingleThreadKernelPii,"a",@progbits
	.sectionflags	@""
	.align	4
.nv.constant0._Z30prefixSumGPUSingleThreadKernelPii:
	.zero		908


//--------------------- SYMBOLS --------------------------

	.type		.nv.reservedSmem.offset0,@object
	.size		.nv.reservedSmem.offset0,0x4
	.type		.nv.reservedSmem.cap,@object
	.size		.nv.reservedSmem.cap,0x4
